	.target	sm_90a

	.elftype	@"ET_EXEC"


//--------------------- .note.nv.tkinfo           --------------------------
	.section	.note.nv.tkinfo,"",@"SHT_NOTE"
	.sectionflags	@"SHF_NOTE_NV_TKINFO"
	.tkinfo
        /*0018*/ 	.word	0x00000002
        /*0030*/ 	.string	""
        /*0030*/ 	.string	"ptxas"
        /*0030*/ 	.string	"Cuda compilation tools, release 13.0, V13.0.88"
        /*0030*/ 	.string	"Build cuda_13.0.r13.0/compiler.36424714_0"
        /*0030*/ 	.string	"-arch sm_90a -m 64 "



//--------------------- .note.nv.cuinfo           --------------------------
	.section	.note.nv.cuinfo,"",@"SHT_NOTE"
	.sectionflags	@"SHF_NOTE_NV_CUINFO"
        /*0018*/ 	.short	0x0002
        /*001a*/ 	.short	0x005a
        /*001c*/ 	.short	0x0082
	.zero		2


//--------------------- .nv.info                  --------------------------
	.section	.nv.info,"",@"SHT_CUDA_INFO"
	.align	4


	//----- nvinfo : EIATTR_REGCOUNT
	.align		4
        /*0000*/ 	.byte	0x04, 0x2f
        /*0002*/ 	.short	(.L_15 - .L_14)
	.align		4
.L_14:
        /*0004*/ 	.word	index@(_ZN7cutlass13device_kernelINS_4gemm6kernel13GemmUniversalIN4cute5tupleIJiiiiEEENS1_10collective13CollectiveMmaINS1_34MainloopSm90TmaGmmaWarpSpecializedILi3ENS5_IJNS4_1CILi1EEESB_SB_EEENS1_35KernelTmaWarpSpecializedCooperativeEEENS5_IJNSA_ILi128EEENSA_ILi112EEESF_EEENS_6half_tENS5_IJlSB_lEEESI_SJ_NS4_8TiledMMAINS4_8MMA_AtomIJNS4_4SM904GMMA25MMA_64x16x16_F32F16F16_SSILNSN_5MajorE0ELSP_0ELNSN_7ScaleInE1ELSQ_1EEEEEENS4_6LayoutINS5_IJNSA_ILi2EEESB_SB_EEENS5_IJSB_NSA_ILi0EEESW_EEEEENS5_IJNS4_10UnderscoreESZ_SZ_EEEEENS4_13SM90_TMA_LOADENS4_14ComposedLayoutINS4_7SwizzleILi3ELi4ELi3EEENS4_18smem_ptr_flag_bitsILi16EEENST_INS5_IJNSA_ILi8EEENSA_ILi64EEEEEENS5_IJS19_SB_EEEEEEEvNS4_8identityES12_S1D_vS1E_EENS_8epilogue10collective6detail29Sm90TmaWarpSpecializedAdapterINS1H_15DefaultEpilogueISI_SJ_SJ_NS1G_6thread17LinearCombinationISI_Li1EffLNS1L_9ScaleType4KindE0ELNS_15FloatRoundStyleE2ESI_EENS1_15EpilogueDefaultEEEEEvvEEEEvNT_6ParamsE)
        /*0008*/ 	.word	0x000000a8


	//----- nvinfo : EIATTR_FRAME_SIZE
	.align		4
.L_15:
        /*000c*/ 	.byte	0x04, 0x11
        /*000e*/ 	.short	(.L_17 - .L_16)
	.align		4
.L_16:
        /*0010*/ 	.word	index@(_ZN7cutlass13device_kernelINS_4gemm6kernel13GemmUniversalIN4cute5tupleIJiiiiEEENS1_10collective13CollectiveMmaINS1_34MainloopSm90TmaGmmaWarpSpecializedILi3ENS5_IJNS4_1CILi1EEESB_SB_EEENS1_35KernelTmaWarpSpecializedCooperativeEEENS5_IJNSA_ILi128EEENSA_ILi112EEESF_EEENS_6half_tENS5_IJlSB_lEEESI_SJ_NS4_8TiledMMAINS4_8MMA_AtomIJNS4_4SM904GMMA25MMA_64x16x16_F32F16F16_SSILNSN_5MajorE0ELSP_0ELNSN_7ScaleInE1ELSQ_1EEEEEENS4_6LayoutINS5_IJNSA_ILi2EEESB_SB_EEENS5_IJSB_NSA_ILi0EEESW_EEEEENS5_IJNS4_10UnderscoreESZ_SZ_EEEEENS4_13SM90_TMA_LOADENS4_14ComposedLayoutINS4_7SwizzleILi3ELi4ELi3EEENS4_18smem_ptr_flag_bitsILi16EEENST_INS5_IJNSA_ILi8EEENSA_ILi64EEEEEENS5_IJS19_SB_EEEEEEEvNS4_8identityES12_S1D_vS1E_EENS_8epilogue10collective6detail29Sm90TmaWarpSpecializedAdapterINS1H_15DefaultEpilogueISI_SJ_SJ_NS1G_6thread17LinearCombinationISI_Li1EffLNS1L_9ScaleType4KindE0ELNS_15FloatRoundStyleE2ESI_EENS1_15EpilogueDefaultEEEEEvvEEEEvNT_6ParamsE)
        /*0014*/ 	.word	0x00000000


	//----- nvinfo : EIATTR_MIN_STACK_SIZE
	.align		4
.L_17:
        /*0018*/ 	.byte	0x04, 0x12
        /*001a*/ 	.short	(.L_19 - .L_18)
	.align		4
.L_18:
        /*001c*/ 	.word	index@(_ZN7cutlass13device_kernelINS_4gemm6kernel13GemmUniversalIN4cute5tupleIJiiiiEEENS1_10collective13CollectiveMmaINS1_34MainloopSm90TmaGmmaWarpSpecializedILi3ENS5_IJNS4_1CILi1EEESB_SB_EEENS1_35KernelTmaWarpSpecializedCooperativeEEENS5_IJNSA_ILi128EEENSA_ILi112EEESF_EEENS_6half_tENS5_IJlSB_lEEESI_SJ_NS4_8TiledMMAINS4_8MMA_AtomIJNS4_4SM904GMMA25MMA_64x16x16_F32F16F16_SSILNSN_5MajorE0ELSP_0ELNSN_7ScaleInE1ELSQ_1EEEEEENS4_6LayoutINS5_IJNSA_ILi2EEESB_SB_EEENS5_IJSB_NSA_ILi0EEESW_EEEEENS5_IJNS4_10UnderscoreESZ_SZ_EEEEENS4_13SM90_TMA_LOADENS4_14ComposedLayoutINS4_7SwizzleILi3ELi4ELi3EEENS4_18smem_ptr_flag_bitsILi16EEENST_INS5_IJNSA_ILi8EEENSA_ILi64EEEEEENS5_IJS19_SB_EEEEEEEvNS4_8identityES12_S1D_vS1E_EENS_8epilogue10collective6detail29Sm90TmaWarpSpecializedAdapterINS1H_15DefaultEpilogueISI_SJ_SJ_NS1G_6thread17LinearCombinationISI_Li1EffLNS1L_9ScaleType4KindE0ELNS_15FloatRoundStyleE2ESI_EENS1_15EpilogueDefaultEEEEEvvEEEEvNT_6ParamsE)
        /*0020*/ 	.word	0x00000000
.L_19:


//--------------------- .nv.compat                --------------------------
	.section	.nv.compat,"",@"SHT_CUDA_COMPAT_INFO"
	.align	4
        /*0000*/ 	.byte	0x02, 0x09, 0x01, 0x00, 0x02, 0x02, 0x04, 0x00, 0x02, 0x05, 0x05, 0x00, 0x03, 0x07, 0x01, 0x01
        /*0010*/ 	.byte	0x02, 0x03, 0x01, 0x00, 0x02, 0x06, 0x01, 0x00, 0x04, 0x0b, 0x08, 0x00, 0x00, 0x00, 0x00, 0x00
        /*0020*/ 	.byte	0x00, 0x00, 0x00, 0x00


//--------------------- .nv.info._ZN7cutlass13device_kernelINS_4gemm6kernel13GemmUniversalIN4cute5tupleIJiiiiEEENS1_10collective13CollectiveMmaINS1_34MainloopSm90TmaGmmaWarpSpecializedILi3ENS5_IJNS4_1CILi1EEESB_SB_EEENS1_35KernelTmaWarpSpecializedCooperativeEEENS5_IJNSA_ILi128EEENSA_ILi112EEESF_EEENS_6half_tENS5_IJlSB_lEEESI_SJ_NS4_8TiledMMAINS4_8MMA_AtomIJNS4_4SM904GMMA25MMA_64x16x16_F32F16F16_SSILNSN_5MajorE0ELSP_0ELNSN_7ScaleInE1ELSQ_1EEEEEENS4_6LayoutINS5_IJNSA_ILi2EEESB_SB_EEENS5_IJSB_NSA_ILi0EEESW_EEEEENS5_IJNS4_10UnderscoreESZ_SZ_EEEEENS4_13SM90_TMA_LOADENS4_14ComposedLayoutINS4_7SwizzleILi3ELi4ELi3EEENS4_18smem_ptr_flag_bitsILi16EEENST_INS5_IJNSA_ILi8EEENSA_ILi64EEEEEENS5_IJS19_SB_EEEEEEEvNS4_8identityES12_S1D_vS1E_EENS_8epilogue10collective6detail29Sm90TmaWarpSpecializedAdapterINS1H_15DefaultEpilogueISI_SJ_SJ_NS1G_6thread17LinearCombinationISI_Li1EffLNS1L_9ScaleType4KindE0ELNS_15FloatRoundStyleE2ESI_EENS1_15EpilogueDefaultEEEEEvvEEEEvNT_6ParamsE --------------------------
	.section	.nv.info._ZN7cutlass13device_kernelINS_4gemm6kernel13GemmUniversalIN4cute5tupleIJiiiiEEENS1_10collective13CollectiveMmaINS1_34MainloopSm90TmaGmmaWarpSpecializedILi3ENS5_IJNS4_1CILi1EEESB_SB_EEENS1_35KernelTmaWarpSpecializedCooperativeEEENS5_IJNSA_ILi128EEENSA_ILi112EEESF_EEENS_6half_tENS5_IJlSB_lEEESI_SJ_NS4_8TiledMMAINS4_8MMA_AtomIJNS4_4SM904GMMA25MMA_64x16x16_F32F16F16_SSILNSN_5MajorE0ELSP_0ELNSN_7ScaleInE1ELSQ_1EEEEEENS4_6LayoutINS5_IJNSA_ILi2EEESB_SB_EEENS5_IJSB_NSA_ILi0EEESW_EEEEENS5_IJNS4_10UnderscoreESZ_SZ_EEEEENS4_13SM90_TMA_LOADENS4_14ComposedLayoutINS4_7SwizzleILi3ELi4ELi3EEENS4_18smem_ptr_flag_bitsILi16EEENST_INS5_IJNSA_ILi8EEENSA_ILi64EEEEEENS5_IJS19_SB_EEEEEEEvNS4_8identityES12_S1D_vS1E_EENS_8epilogue10collective6detail29Sm90TmaWarpSpecializedAdapterINS1H_15DefaultEpilogueISI_SJ_SJ_NS1G_6thread17LinearCombinationISI_Li1EffLNS1L_9ScaleType4KindE0ELNS_15FloatRoundStyleE2ESI_EENS1_15EpilogueDefaultEEEEEvvEEEEvNT_6ParamsE,"",@"SHT_CUDA_INFO"
	.sectionflags	@""
	.align	4


	//----- nvinfo : EIATTR_CUDA_API_VERSION
	.align		4
        /*0000*/ 	.byte	0x04, 0x37
        /*0002*/ 	.short	(.L_21 - .L_20)
.L_20:
        /*0004*/ 	.word	0x00000082


	//----- nvinfo : EIATTR_KPARAM_INFO
	.align		4
.L_21:
        /*0008*/ 	.byte	0x04, 0x17
        /*000a*/ 	.short	(.L_23 - .L_22)
.L_22:
        /*000c*/ 	.word	0x00000000
        /*0010*/ 	.short	0x0000
        /*0012*/ 	.short	0x0070
        /*0014*/ 	.byte	0x00, 0xf0, 0x01, 0x10


	//----- nvinfo : EIATTR_SPARSE_MMA_MASK
	.align		4
.L_23:
        /*0018*/ 	.byte	0x03, 0x50
        /*001a*/ 	.short	0x0000


	//----- nvinfo : EIATTR_MAXREG_COUNT
	.align		4
        /*001c*/ 	.byte	0x03, 0x1b
        /*001e*/ 	.short	0x00a8


	//----- nvinfo : EIATTR_NUM_BARRIERS
	.align		4
        /*0020*/ 	.byte	0x02, 0x4c
        /*0022*/ 	.byte	0x01
	.zero		1


	//----- nvinfo : EIATTR_EXTERNS
	.align		4
        /*0024*/ 	.byte	0x04, 0x0f
        /*0026*/ 	.short	(.L_25 - .L_24)


	//   ....[0]....
	.align		4
.L_24:
        /*0028*/ 	.word	index@(__assertfail)


	//----- nvinfo : EIATTR_MERCURY_ISA_VERSION
	.align		4
.L_25:
        /*002c*/ 	.byte	0x03, 0x5f
        /*002e*/ 	.short	0x0101


	//----- nvinfo : EIATTR_INT_WARP_WIDE_INSTR_OFFSETS
	.align		4
        /*0030*/ 	.byte	0x04, 0x31
        /*0032*/ 	.short	(.L_27 - .L_26)


	//   ....[0]....
.L_26:
        /*0034*/ 	.word	0x000003d0


	//   ....[1]....
        /*0038*/ 	.word	0x000003e0


	//   ....[2]....
        /*003c*/ 	.word	0x000004a0


	//----- nvinfo : EIATTR_COOP_GROUP_MASK_REGIDS
	.align		4
.L_27:
        /*0040*/ 	.byte	0x04, 0x29
        /*0042*/ 	.short	(.L_29 - .L_28)


	//   ....[0]....
.L_28:
        /*0044*/ 	.word	0xffffffff


	//   ....[1]....
        /*0048*/ 	.word	0xffffffff


	//   ....[2]....
        /*004c*/ 	.word	0xffffffff


	//   ....[3]....
        /*0050*/ 	.word	0xffffffff


	//   ....[4]....
        /*0054*/ 	.word	0xffffffff


	//----- nvinfo : EIATTR_COOP_GROUP_INSTR_OFFSETS
	.align		4
.L_29:
        /*0058*/ 	.byte	0x04, 0x28
        /*005a*/ 	.short	(.L_31 - .L_30)


	//   ....[0]....
.L_30:
        /*005c*/ 	.word	0x00000060


	//   ....[1]....
        /*0060*/ 	.word	0x00000070


	//   ....[2]....
        /*0064*/ 	.word	0x00000130


	//   ....[3]....
        /*0068*/ 	.word	0x000002a0


	//   ....[4]....
        /*006c*/ 	.word	0x00001180


	//----- nvinfo : EIATTR_REG_RECONFIG
	.align		4
.L_31:
        /*0070*/ 	.byte	0x01, 0x54
	.zero		2


	//----- nvinfo : EIATTR_SYSCALL_OFFSETS
	.align		4
        /*0074*/ 	.byte	0x04, 0x46
        /*0076*/ 	.short	(.L_33 - .L_32)


	//   ....[0]....
.L_32:
        /*0078*/ 	.word	0x00001370


	//----- nvinfo : EIATTR_MBARRIER_INSTR_OFFSETS
	.align		4
.L_33:
        /*007c*/ 	.byte	0x04, 0x39
        /*007e*/ 	.short	(.L_35 - .L_34)


	//   ....[0]....
.L_34:
        /*0080*/ 	.word	0x00000230
        /*0084*/ 	.word	0x000000ff
        /*0088*/ 	.word	0x00000000
        /*008c*/ 	.short	0x0100
        /*008e*/ 	.byte	0x08
	.zero		1


	//   ....[1]....
        /*0090*/ 	.word	0x00000240
        /*0094*/ 	.word	0x000000ff
        /*0098*/ 	.word	0x00000018
        /*009c*/ 	.short	0x0100
        /*009e*/ 	.byte	0x08
	.zero		1


	//   ....[2]....
        /*00a0*/ 	.word	0x00000250
        /*00a4*/ 	.word	0x000000ff
        /*00a8*/ 	.word	0x00000008
        /*00ac*/ 	.short	0x0100
        /*00ae*/ 	.byte	0x08
	.zero		1


	//   ....[3]....
        /*00b0*/ 	.word	0x00000260
        /*00b4*/ 	.word	0x000000ff
        /*00b8*/ 	.word	0x00000020
        /*00bc*/ 	.short	0x0100
        /*00be*/ 	.byte	0x08
	.zero		1


	//   ....[4]....
        /*00c0*/ 	.word	0x00000270
        /*00c4*/ 	.word	0x000000ff
        /*00c8*/ 	.word	0x00000010
        /*00cc*/ 	.short	0x0100
        /*00ce*/ 	.byte	0x08
	.zero		1


	//   ....[5]....
        /*00d0*/ 	.word	0x00000280
        /*00d4*/ 	.word	0x000000ff
        /*00d8*/ 	.word	0x00000028
        /*00dc*/ 	.short	0x0100
        /*00de*/ 	.byte	0x08
	.zero		1


	//   ....[6]....
        /*00e0*/ 	.word	0x00000520
        /*00e4*/ 	.word	0x000000ff
        /*00e8*/ 	.word	0x00000040
        /*00ec*/ 	.short	0x0100
        /*00ee*/ 	.byte	0x08
	.zero		1


	//   ....[7]....
        /*00f0*/ 	.word	0x000005a0
        /*00f4*/ 	.word	0x000000ff
        /*00f8*/ 	.word	0x00000048
        /*00fc*/ 	.short	0x0100
        /*00fe*/ 	.byte	0x08
	.zero		1


	//   ....[8]....
        /*0100*/ 	.word	0x000013f0
        /*0104*/ 	.word	0x00000003
        /*0108*/ 	.word	0x00000000
        /*010c*/ 	.short	0x010a
        /*010e*/ 	.byte	0x3f
	.zero		1


	//   ....[9]....
        /*0110*/ 	.word	0x00001450
        /*0114*/ 	.word	0x00000003
        /*0118*/ 	.word	0x00000000
        /*011c*/ 	.short	0x010a
        /*011e*/ 	.byte	0x3f
	.zero		1


	//   ....[10]....
        /*0120*/ 	.word	0x00002c60
        /*0124*/ 	.word	0x000000ff
        /*0128*/ 	.word	0x00000000
        /*012c*/ 	.short	0x010a
        /*012e*/ 	.byte	0x08
	.zero		1


	//   ....[11]....
        /*0130*/ 	.word	0x00002ca0
        /*0134*/ 	.word	0x000000ff
        /*0138*/ 	.word	0x00000000
        /*013c*/ 	.short	0x010a
        /*013e*/ 	.byte	0x08
	.zero		1


	//   ....[12]....
        /*0140*/ 	.word	0x000042c0
        /*0144*/ 	.word	0x000000ff
        /*0148*/ 	.word	0x00000000
        /*014c*/ 	.short	0x0101
        /*014e*/ 	.byte	0x07
	.zero		1


	//   ....[13]....
        /*0150*/ 	.word	0x000044a0
        /*0154*/ 	.word	0x000000ff
        /*0158*/ 	.word	0x00000000
        /*015c*/ 	.short	0x0101
        /*015e*/ 	.byte	0x06
	.zero		1


	//   ....[14]....
        /*0160*/ 	.word	0x00008ee0
        /*0164*/ 	.word	0x0000000e
        /*0168*/ 	.word	0x00000018
        /*016c*/ 	.short	0x010a
        /*016e*/ 	.byte	0x3f
	.zero		1


	//   ....[15]....
        /*0170*/ 	.word	0x00009330
        /*0174*/ 	.word	0x00000006
        /*0178*/ 	.word	0x00000048
        /*017c*/ 	.short	0x0101
        /*017e*/ 	.byte	0x3f
	.zero		1


	//   ....[16]....
        /*0180*/ 	.word	0x00009a50
        /*0184*/ 	.word	0x00000007
        /*0188*/ 	.word	0x00000000
        /*018c*/ 	.short	0x010a
        /*018e*/ 	.byte	0x3f
	.zero		1


	//   ....[17]....
        /*0190*/ 	.word	0x00009ad0
        /*0194*/ 	.word	0x00000009
        /*0198*/ 	.word	0x00000000
        /*019c*/ 	.short	0x010a
        /*019e*/ 	.byte	0x3f
	.zero		1


	//   ....[18]....
        /*01a0*/ 	.word	0x00009b60
        /*01a4*/ 	.word	0x00000003
        /*01a8*/ 	.word	0x00000000
        /*01ac*/ 	.short	0x010a
        /*01ae*/ 	.byte	0x3f
	.zero		1


	//   ....[19]....
        /*01b0*/ 	.word	0x00009bc0
        /*01b4*/ 	.word	0x00000003
        /*01b8*/ 	.word	0x00000000
        /*01bc*/ 	.short	0x010a
        /*01be*/ 	.byte	0x3f
	.zero		1


	//   ....[20]....
        /*01c0*/ 	.word	0x00009c20
        /*01c4*/ 	.word	0x00000004
        /*01c8*/ 	.word	0x00000000
        /*01cc*/ 	.short	0x010a
        /*01ce*/ 	.byte	0x3f
	.zero		1


	//   ....[21]....
        /*01d0*/ 	.word	0x00009cf0
        /*01d4*/ 	.word	0x0000000e
        /*01d8*/ 	.word	0x00000018
        /*01dc*/ 	.short	0x010a
        /*01de*/ 	.byte	0x3f
	.zero		1


	//   ....[22]....
        /*01e0*/ 	.word	0x00009dc0
        /*01e4*/ 	.word	0x00000007
        /*01e8*/ 	.word	0x00000000
        /*01ec*/ 	.short	0x010a
        /*01ee*/ 	.byte	0x3f
	.zero		1


	//   ....[23]....
        /*01f0*/ 	.word	0x00009e10
        /*01f4*/ 	.word	0x00000009
        /*01f8*/ 	.word	0x00000000
        /*01fc*/ 	.short	0x010a
        /*01fe*/ 	.byte	0x3f
	.zero		1


	//----- nvinfo : EIATTR_NUM_MBARRIERS
	.align		4
.L_35:
        /*0200*/ 	.byte	0x03, 0x38
        /*0202*/ 	.short	0x0008


	//----- nvinfo : EIATTR_EXIT_INSTR_OFFSETS
	.align		4
        /*0204*/ 	.byte	0x04, 0x1c
        /*0206*/ 	.short	(.L_37 - .L_36)


	//   ....[0]....
.L_36:
        /*0208*/ 	.word	0x00000640


	//   ....[1]....
        /*020c*/ 	.word	0x00000f00


	//   ....[2]....
        /*0210*/ 	.word	0x000085c0


	//   ....[3]....
        /*0214*/ 	.word	0x00008bf0


	//   ....[4]....
        /*0218*/ 	.word	0x00009bb0


	//----- nvinfo : EIATTR_MAX_THREADS
	.align		4
.L_37:
        /*021c*/ 	.byte	0x04, 0x05
        /*021e*/ 	.short	(.L_39 - .L_38)
.L_38:
        /*0220*/ 	.word	0x00000180
        /*0224*/ 	.word	0x00000001
        /*0228*/ 	.word	0x00000001


	//----- nvinfo : EIATTR_CRS_STACK_SIZE
	.align		4
.L_39:
        /*022c*/ 	.byte	0x04, 0x1e
        /*022e*/ 	.short	(.L_41 - .L_40)
.L_40:
        /*0230*/ 	.word	0x00000000


	//----- nvinfo : EIATTR_CBANK_PARAM_SIZE
	.align		4
.L_41:
        /*0234*/ 	.byte	0x03, 0x19
        /*0236*/ 	.short	0x0470


	//----- nvinfo : EIATTR_PARAM_CBANK
	.align		4
        /*0238*/ 	.byte	0x04, 0x0a
        /*023a*/ 	.short	(.L_43 - .L_42)
	.align		4
.L_42:
        /*023c*/ 	.word	index@(.nv.constant0._ZN7cutlass13device_kernelINS_4gemm6kernel13GemmUniversalIN4cute5tupleIJiiiiEEENS1_10collective13CollectiveMmaINS1_34MainloopSm90TmaGmmaWarpSpecializedILi3ENS5_IJNS4_1CILi1EEESB_SB_EEENS1_35KernelTmaWarpSpecializedCooperativeEEENS5_IJNSA_ILi128EEENSA_ILi112EEESF_EEENS_6half_tENS5_IJlSB_lEEESI_SJ_NS4_8TiledMMAINS4_8MMA_AtomIJNS4_4SM904GMMA25MMA_64x16x16_F32F16F16_SSILNSN_5MajorE0ELSP_0ELNSN_7ScaleInE1ELSQ_1EEEEEENS4_6LayoutINS5_IJNSA_ILi2EEESB_SB_EEENS5_IJSB_NSA_ILi0EEESW_EEEEENS5_IJNS4_10UnderscoreESZ_SZ_EEEEENS4_13SM90_TMA_LOADENS4_14ComposedLayoutINS4_7SwizzleILi3ELi4ELi3EEENS4_18smem_ptr_flag_bitsILi16EEENST_INS5_IJNSA_ILi8EEENSA_ILi64EEEEEENS5_IJS19_SB_EEEEEEEvNS4_8identityES12_S1D_vS1E_EENS_8epilogue10collective6detail29Sm90TmaWarpSpecializedAdapterINS1H_15DefaultEpilogueISI_SJ_SJ_NS1G_6thread17LinearCombinationISI_Li1EffLNS1L_9ScaleType4KindE0ELNS_15FloatRoundStyleE2ESI_EENS1_15EpilogueDefaultEEEEEvvEEEEvNT_6ParamsE)
        /*0240*/ 	.short	0x0210
        /*0242*/ 	.short	0x0470


	//----- nvinfo : EIATTR_SW_WAR
	.align		4
.L_43:
        /*0244*/ 	.byte	0x04, 0x36
        /*0246*/ 	.short	(.L_45 - .L_44)
.L_44:
        /*0248*/ 	.word	0x00000008
.L_45:


//--------------------- .nv.callgraph             --------------------------
	.section	.nv.callgraph,"",@"SHT_CUDA_CALLGRAPH"
	.align	4
	.sectionentsize	8
	.align		4
        /*0000*/ 	.word	0x00000000
	.align		4
        /*0004*/ 	.word	0xffffffff
	.align		4
        /*0008*/ 	.word	index@(_ZN7cutlass13device_kernelINS_4gemm6kernel13GemmUniversalIN4cute5tupleIJiiiiEEENS1_10collective13CollectiveMmaINS1_34MainloopSm90TmaGmmaWarpSpecializedILi3ENS5_IJNS4_1CILi1EEESB_SB_EEENS1_35KernelTmaWarpSpecializedCooperativeEEENS5_IJNSA_ILi128EEENSA_ILi112EEESF_EEENS_6half_tENS5_IJlSB_lEEESI_SJ_NS4_8TiledMMAINS4_8MMA_AtomIJNS4_4SM904GMMA25MMA_64x16x16_F32F16F16_SSILNSN_5MajorE0ELSP_0ELNSN_7ScaleInE1ELSQ_1EEEEEENS4_6LayoutINS5_IJNSA_ILi2EEESB_SB_EEENS5_IJSB_NSA_ILi0EEESW_EEEEENS5_IJNS4_10UnderscoreESZ_SZ_EEEEENS4_13SM90_TMA_LOADENS4_14ComposedLayoutINS4_7SwizzleILi3ELi4ELi3EEENS4_18smem_ptr_flag_bitsILi16EEENST_INS5_IJNSA_ILi8EEENSA_ILi64EEEEEENS5_IJS19_SB_EEEEEEEvNS4_8identityES12_S1D_vS1E_EENS_8epilogue10collective6detail29Sm90TmaWarpSpecializedAdapterINS1H_15DefaultEpilogueISI_SJ_SJ_NS1G_6thread17LinearCombinationISI_Li1EffLNS1L_9ScaleType4KindE0ELNS_15FloatRoundStyleE2ESI_EENS1_15EpilogueDefaultEEEEEvvEEEEvNT_6ParamsE)
	.align		4
        /*000c*/ 	.word	index@(__assertfail)
	.align		4
        /*0010*/ 	.word	0x00000000
	.align		4
        /*0014*/ 	.word	0xfffffffe
	.align		4
        /*0018*/ 	.word	0x00000000
	.align		4
        /*001c*/ 	.word	0xfffffffd
	.align		4
        /*0020*/ 	.word	0x00000000
	.align		4
        /*0024*/ 	.word	0xfffffffc


//--------------------- .nv.constant4             --------------------------
	.section	.nv.constant4,"a",@progbits
	.align	8
	.align		8
.nv.constant4:
        /*0000*/ 	.dword	__assertfail
	.align		8
        /*0008*/ 	.dword	__unnamed_1
	.align		8
        /*0010*/ 	.dword	_ZN40_INTERNAL_361e08dc_4_k_cu_eb26852d_151294cuda3std3__45__cpo5beginE
	.align		8
        /*0018*/ 	.dword	_ZN40_INTERNAL_361e08dc_4_k_cu_eb26852d_151294cuda3std3__45__cpo3endE
	.align		8
        /*0020*/ 	.dword	_ZN40_INTERNAL_361e08dc_4_k_cu_eb26852d_151294cuda3std3__45__cpo6cbeginE
	.align		8
        /*0028*/ 	.dword	_ZN40_INTERNAL_361e08dc_4_k_cu_eb26852d_151294cuda3std3__45__cpo4cendE
	.align		8
        /*0030*/ 	.dword	_ZN40_INTERNAL_361e08dc_4_k_cu_eb26852d_151294cuda3std3__442_GLOBAL__N__361e08dc_4_k_cu_eb26852d_151296ignoreE
	.align		8
        /*0038*/ 	.dword	_ZN40_INTERNAL_361e08dc_4_k_cu_eb26852d_151294cuda3std3__419piecewise_constructE
	.align		8
        /*0040*/ 	.dword	_ZN40_INTERNAL_361e08dc_4_k_cu_eb26852d_151294cuda3std3__48in_placeE
	.align		8
        /*0048*/ 	.dword	_ZN40_INTERNAL_361e08dc_4_k_cu_eb26852d_151294cuda3std6ranges3__45__cpo4swapE
	.align		8
        /*0050*/ 	.dword	_ZN40_INTERNAL_361e08dc_4_k_cu_eb26852d_151294cuda3std6ranges3__45__cpo9iter_moveE
	.align		8
        /*0058*/ 	.dword	_ZN40_INTERNAL_361e08dc_4_k_cu_eb26852d_151294cute7productE
	.align		8
        /*0060*/ 	.dword	_ZN40_INTERNAL_361e08dc_4_k_cu_eb26852d_151294cute1_E
	.align		8
        /*0068*/ 	.dword	$str$22
	.align		8
        /*0070*/ 	.dword	$str$23


//--------------------- .text._ZN7cutlass13device_kernelINS_4gemm6kernel13GemmUniversalIN4cute5tupleIJiiiiEEENS1_10collective13CollectiveMmaINS1_34MainloopSm90TmaGmmaWarpSpecializedILi3ENS5_IJNS4_1CILi1EEESB_SB_EEENS1_35KernelTmaWarpSpecializedCooperativeEEENS5_IJNSA_ILi128EEENSA_ILi112EEESF_EEENS_6half_tENS5_IJlSB_lEEESI_SJ_NS4_8TiledMMAINS4_8MMA_AtomIJNS4_4SM904GMMA25MMA_64x16x16_F32F16F16_SSILNSN_5MajorE0ELSP_0ELNSN_7ScaleInE1ELSQ_1EEEEEENS4_6LayoutINS5_IJNSA_ILi2EEESB_SB_EEENS5_IJSB_NSA_ILi0EEESW_EEEEENS5_IJNS4_10UnderscoreESZ_SZ_EEEEENS4_13SM90_TMA_LOADENS4_14ComposedLayoutINS4_7SwizzleILi3ELi4ELi3EEENS4_18smem_ptr_flag_bitsILi16EEENST_INS5_IJNSA_ILi8EEENSA_ILi64EEEEEENS5_IJS19_SB_EEEEEEEvNS4_8identityES12_S1D_vS1E_EENS_8epilogue10collective6detail29Sm90TmaWarpSpecializedAdapterINS1H_15DefaultEpilogueISI_SJ_SJ_NS1G_6thread17LinearCombinationISI_Li1EffLNS1L_9ScaleType4KindE0ELNS_15FloatRoundStyleE2ESI_EENS1_15EpilogueDefaultEEEEEvvEEEEvNT_6ParamsE --------------------------
	.section	.text._ZN7cutlass13device_kernelINS_4gemm6kernel13GemmUniversalIN4cute5tupleIJiiiiEEENS1_10collective13CollectiveMmaINS1_34MainloopSm90TmaGmmaWarpSpecializedILi3ENS5_IJNS4_1CILi1EEESB_SB_EEENS1_35KernelTmaWarpSpecializedCooperativeEEENS5_IJNSA_ILi128EEENSA_ILi112EEESF_EEENS_6half_tENS5_IJlSB_lEEESI_SJ_NS4_8TiledMMAINS4_8MMA_AtomIJNS4_4SM904GMMA25MMA_64x16x16_F32F16F16_SSILNSN_5MajorE0ELSP_0ELNSN_7ScaleInE1ELSQ_1EEEEEENS4_6LayoutINS5_IJNSA_ILi2EEESB_SB_EEENS5_IJSB_NSA_ILi0EEESW_EEEEENS5_IJNS4_10UnderscoreESZ_SZ_EEEEENS4_13SM90_TMA_LOADENS4_14ComposedLayoutINS4_7SwizzleILi3ELi4ELi3EEENS4_18smem_ptr_flag_bitsILi16EEENST_INS5_IJNSA_ILi8EEENSA_ILi64EEEEEENS5_IJS19_SB_EEEEEEEvNS4_8identityES12_S1D_vS1E_EENS_8epilogue10collective6detail29Sm90TmaWarpSpecializedAdapterINS1H_15DefaultEpilogueISI_SJ_SJ_NS1G_6thread17LinearCombinationISI_Li1EffLNS1L_9ScaleType4KindE0ELNS_15FloatRoundStyleE2ESI_EENS1_15EpilogueDefaultEEEEEvvEEEEvNT_6ParamsE,"ax",@progbits
	.align	128
.text._ZN7cutlass13device_kernelINS_4gemm6kernel13GemmUniversalIN4cute5tupleIJiiiiEEENS1_10collective13CollectiveMmaINS1_34MainloopSm90TmaGmmaWarpSpecializedILi3ENS5_IJNS4_1CILi1EEESB_SB_EEENS1_35KernelTmaWarpSpecializedCooperativeEEENS5_IJNSA_ILi128EEENSA_ILi112EEESF_EEENS_6half_tENS5_IJlSB_lEEESI_SJ_NS4_8TiledMMAINS4_8MMA_AtomIJNS4_4SM904GMMA25MMA_64x16x16_F32F16F16_SSILNSN_5MajorE0ELSP_0ELNSN_7ScaleInE1ELSQ_1EEEEEENS4_6LayoutINS5_IJNSA_ILi2EEESB_SB_EEENS5_IJSB_NSA_ILi0EEESW_EEEEENS5_IJNS4_10UnderscoreESZ_SZ_EEEEENS4_13SM90_TMA_LOADENS4_14ComposedLayoutINS4_7SwizzleILi3ELi4ELi3EEENS4_18smem_ptr_flag_bitsILi16EEENST_INS5_IJNSA_ILi8EEENSA_ILi64EEEEEENS5_IJS19_SB_EEEEEEEvNS4_8identityES12_S1D_vS1E_EENS_8epilogue10collective6detail29Sm90TmaWarpSpecializedAdapterINS1H_15DefaultEpilogueISI_SJ_SJ_NS1G_6thread17LinearCombinationISI_Li1EffLNS1L_9ScaleType4KindE0ELNS_15FloatRoundStyleE2ESI_EENS1_15EpilogueDefaultEEEEEvvEEEEvNT_6ParamsE:
        .type           _ZN7cutlass13device_kernelINS_4gemm6kernel13GemmUniversalIN4cute5tupleIJiiiiEEENS1_10collective13CollectiveMmaINS1_34MainloopSm90TmaGmmaWarpSpecializedILi3ENS5_IJNS4_1CILi1EEESB_SB_EEENS1_35KernelTmaWarpSpecializedCooperativeEEENS5_IJNSA_ILi128EEENSA_ILi112EEESF_EEENS_6half_tENS5_IJlSB_lEEESI_SJ_NS4_8TiledMMAINS4_8MMA_AtomIJNS4_4SM904GMMA25MMA_64x16x16_F32F16F16_SSILNSN_5MajorE0ELSP_0ELNSN_7ScaleInE1ELSQ_1EEEEEENS4_6LayoutINS5_IJNSA_ILi2EEESB_SB_EEENS5_IJSB_NSA_ILi0EEESW_EEEEENS5_IJNS4_10UnderscoreESZ_SZ_EEEEENS4_13SM90_TMA_LOADENS4_14ComposedLayoutINS4_7SwizzleILi3ELi4ELi3EEENS4_18smem_ptr_flag_bitsILi16EEENST_INS5_IJNSA_ILi8EEENSA_ILi64EEEEEENS5_IJS19_SB_EEEEEEEvNS4_8identityES12_S1D_vS1E_EENS_8epilogue10collective6detail29Sm90TmaWarpSpecializedAdapterINS1H_15DefaultEpilogueISI_SJ_SJ_NS1G_6thread17LinearCombinationISI_Li1EffLNS1L_9ScaleType4KindE0ELNS_15FloatRoundStyleE2ESI_EENS1_15EpilogueDefaultEEEEEvvEEEEvNT_6ParamsE,@function
        .size           _ZN7cutlass13device_kernelINS_4gemm6kernel13GemmUniversalIN4cute5tupleIJiiiiEEENS1_10collective13CollectiveMmaINS1_34MainloopSm90TmaGmmaWarpSpecializedILi3ENS5_IJNS4_1CILi1EEESB_SB_EEENS1_35KernelTmaWarpSpecializedCooperativeEEENS5_IJNSA_ILi128EEENSA_ILi112EEESF_EEENS_6half_tENS5_IJlSB_lEEESI_SJ_NS4_8TiledMMAINS4_8MMA_AtomIJNS4_4SM904GMMA25MMA_64x16x16_F32F16F16_SSILNSN_5MajorE0ELSP_0ELNSN_7ScaleInE1ELSQ_1EEEEEENS4_6LayoutINS5_IJNSA_ILi2EEESB_SB_EEENS5_IJSB_NSA_ILi0EEESW_EEEEENS5_IJNS4_10UnderscoreESZ_SZ_EEEEENS4_13SM90_TMA_LOADENS4_14ComposedLayoutINS4_7SwizzleILi3ELi4ELi3EEENS4_18smem_ptr_flag_bitsILi16EEENST_INS5_IJNSA_ILi8EEENSA_ILi64EEEEEENS5_IJS19_SB_EEEEEEEvNS4_8identityES12_S1D_vS1E_EENS_8epilogue10collective6detail29Sm90TmaWarpSpecializedAdapterINS1H_15DefaultEpilogueISI_SJ_SJ_NS1G_6thread17LinearCombinationISI_Li1EffLNS1L_9ScaleType4KindE0ELNS_15FloatRoundStyleE2ESI_EENS1_15EpilogueDefaultEEEEEvvEEEEvNT_6ParamsE,(.L_x_176 - _ZN7cutlass13device_kernelINS_4gemm6kernel13GemmUniversalIN4cute5tupleIJiiiiEEENS1_10collective13CollectiveMmaINS1_34MainloopSm90TmaGmmaWarpSpecializedILi3ENS5_IJNS4_1CILi1EEESB_SB_EEENS1_35KernelTmaWarpSpecializedCooperativeEEENS5_IJNSA_ILi128EEENSA_ILi112EEESF_EEENS_6half_tENS5_IJlSB_lEEESI_SJ_NS4_8TiledMMAINS4_8MMA_AtomIJNS4_4SM904GMMA25MMA_64x16x16_F32F16F16_SSILNSN_5MajorE0ELSP_0ELNSN_7ScaleInE1ELSQ_1EEEEEENS4_6LayoutINS5_IJNSA_ILi2EEESB_SB_EEENS5_IJSB_NSA_ILi0EEESW_EEEEENS5_IJNS4_10UnderscoreESZ_SZ_EEEEENS4_13SM90_TMA_LOADENS4_14ComposedLayoutINS4_7SwizzleILi3ELi4ELi3EEENS4_18smem_ptr_flag_bitsILi16EEENST_INS5_IJNSA_ILi8EEENSA_ILi64EEEEEENS5_IJS19_SB_EEEEEEEvNS4_8identityES12_S1D_vS1E_EENS_8epilogue10collective6detail29Sm90TmaWarpSpecializedAdapterINS1H_15DefaultEpilogueISI_SJ_SJ_NS1G_6thread17LinearCombinationISI_Li1EffLNS1L_9ScaleType4KindE0ELNS_15FloatRoundStyleE2ESI_EENS1_15EpilogueDefaultEEEEEvvEEEEvNT_6ParamsE)
        .other          _ZN7cutlass13device_kernelINS_4gemm6kernel13GemmUniversalIN4cute5tupleIJiiiiEEENS1_10collective13CollectiveMmaINS1_34MainloopSm90TmaGmmaWarpSpecializedILi3ENS5_IJNS4_1CILi1EEESB_SB_EEENS1_35KernelTmaWarpSpecializedCooperativeEEENS5_IJNSA_ILi128EEENSA_ILi112EEESF_EEENS_6half_tENS5_IJlSB_lEEESI_SJ_NS4_8TiledMMAINS4_8MMA_AtomIJNS4_4SM904GMMA25MMA_64x16x16_F32F16F16_SSILNSN_5MajorE0ELSP_0ELNSN_7ScaleInE1ELSQ_1EEEEEENS4_6LayoutINS5_IJNSA_ILi2EEESB_SB_EEENS5_IJSB_NSA_ILi0EEESW_EEEEENS5_IJNS4_10UnderscoreESZ_SZ_EEEEENS4_13SM90_TMA_LOADENS4_14ComposedLayoutINS4_7SwizzleILi3ELi4ELi3EEENS4_18smem_ptr_flag_bitsILi16EEENST_INS5_IJNSA_ILi8EEENSA_ILi64EEEEEENS5_IJS19_SB_EEEEEEEvNS4_8identityES12_S1D_vS1E_EENS_8epilogue10collective6detail29Sm90TmaWarpSpecializedAdapterINS1H_15DefaultEpilogueISI_SJ_SJ_NS1G_6thread17LinearCombinationISI_Li1EffLNS1L_9ScaleType4KindE0ELNS_15FloatRoundStyleE2ESI_EENS1_15EpilogueDefaultEEEEEvvEEEEvNT_6ParamsE,@"STO_CUDA_ENTRY STV_DEFAULT"
_ZN7cutlass13device_kernelINS_4gemm6kernel13GemmUniversalIN4cute5tupleIJiiiiEEENS1_10collective13CollectiveMmaINS1_34MainloopSm90TmaGmmaWarpSpecializedILi3ENS5_IJNS4_1CILi1EEESB_SB_EEENS1_35KernelTmaWarpSpecializedCooperativeEEENS5_IJNSA_ILi128EEENSA_ILi112EEESF_EEENS_6half_tENS5_IJlSB_lEEESI_SJ_NS4_8TiledMMAINS4_8MMA_AtomIJNS4_4SM904GMMA25MMA_64x16x16_F32F16F16_SSILNSN_5MajorE0ELSP_0ELNSN_7ScaleInE1ELSQ_1EEEEEENS4_6LayoutINS5_IJNSA_ILi2EEESB_SB_EEENS5_IJSB_NSA_ILi0EEESW_EEEEENS5_IJNS4_10UnderscoreESZ_SZ_EEEEENS4_13SM90_TMA_LOADENS4_14ComposedLayoutINS4_7SwizzleILi3ELi4ELi3EEENS4_18smem_ptr_flag_bitsILi16EEENST_INS5_IJNSA_ILi8EEENSA_ILi64EEEEEENS5_IJS19_SB_EEEEEEEvNS4_8identityES12_S1D_vS1E_EENS_8epilogue10collective6detail29Sm90TmaWarpSpecializedAdapterINS1H_15DefaultEpilogueISI_SJ_SJ_NS1G_6thread17LinearCombinationISI_Li1EffLNS1L_9ScaleType4KindE0ELNS_15FloatRoundStyleE2ESI_EENS1_15EpilogueDefaultEEEEEvvEEEEvNT_6ParamsE:
[----:B------:R-:W0:Y:S01]  /*0000*/  LDC R1, c[0x0][0x28] ;  /* 0x00000a00ff017b82 */ /* 0x000e220000000800 */
[----:B------:R-:W1:Y:S01]  /*0010*/  S2R R3, SR_TID.X ;  /* 0x0000000000037919 */ /* 0x000e620000002100 */
[----:B------:R-:W-:Y:S01]  /*0020*/  ELECT P0, URZ, PT ;  /* 0x00000000003f782f */ /* 0x000fe20003800000 */
[----:B------:R-:W-:Y:S01]  /*0030*/  BSSY B0, `(.L_x_0) ;  /* 0x000000f000007945 */ /* 0x000fe20003800000 */
[--C-:B-1----:R-:W-:Y:S02]  /*0040*/  SHF.R.U32.HI R0, RZ, 0x5, R3.reuse ;  /* 0x00000005ff007819 */ /* 0x102fe40000011603 */
[----:B------:R-:W-:-:S03]  /*0050*/  SHF.R.U32.HI R14, RZ, 0x7, R3 ;  /* 0x00000007ff0e7819 */ /* 0x000fc60000011603 */
[----:B------:R-:W1:Y:S04]  /*0060*/  SHFL.IDX PT, R4, R0, RZ, 0x1f ;  /* 0x00001fff00047589 */ /* 0x000e6800000e0000 */
[----:B------:R2:W3:Y:S01]  /*0070*/  SHFL.IDX PT, R10, R14, RZ, 0x1f ;  /* 0x00001fff0e0a7589 */ /* 0x0004e200000e0000 */
[----:B-1----:R-:W-:-:S13]  /*0080*/  ISETP.NE.OR P0, PT, R4, RZ, !P0 ;  /* 0x000000ff0400720c */ /* 0x002fda0004705670 */
[----:B0-23--:R-:W-:Y:S05]  /*0090*/  @P0 BRA `(.L_x_1) ;  /* 0x0000000000200947 */ /* 0x00dfea0003800000 */
[----:B------:R-:W-:Y:S02]  /*00a0*/  ULDC.64 UR4, c[0x0][0x198] ;  /* 0x0000660000047ab9 */ /* 0x000fe40000000a00 */
[----:B------:R-:W-:Y:S02]  /*00b0*/  UIADD3 UR6, UP0, UR4, 0xf0, URZ ;  /* 0x000000f004067890 */ /* 0x000fe4000ff1e03f */
[----:B------:R-:W-:Y:S02]  /*00c0*/  UIADD3 UR4, UP1, UR4, 0x1f0, URZ ;  /* 0x000001f004047890 */ /* 0x000fe4000ff3e03f */
[----:B------:R-:W-:Y:S02]  /*00d0*/  UIADD3.X UR7, URZ, UR5, URZ, UP0, !UPT ;  /* 0x000000053f077290 */ /* 0x000fe400087fe43f */
[----:B------:R-:W-:-:S07]  /*00e0*/  UIADD3.X UR5, URZ, UR5, URZ, UP1, !UPT ;  /* 0x000000053f057290 */ /* 0x000fce0008ffe43f */
[----:B------:R0:W-:Y:S02]  /*00f0*/  UTMACCTL.PF [UR6] ;  /* 0x00000000060079b9 */ /* 0x0001e40008040000 */
[----:B------:R0:W-:Y:S02]  /*0100*/  UTMACCTL.PF [UR4] ;  /* 0x00000000040079b9 */ /* 0x0001e40008040000 */
[----:B0-----:R-:W-:Y:S01]  /*0110*/  NOP ;  /* 0x0000000000007918 */ /* 0x001fe20000000000 */
.L_x_1:
[----:B------:R-:W-:Y:S05]  /*0120*/  BSYNC B0 ;  /* 0x0000000000007941 */ /* 0x000fea0003800000 */
.L_x_0:
[----:B------:R-:W0:Y:S02]  /*0130*/  SHFL.IDX PT, R2, R0, RZ, 0x1f ;  /* 0x00001fff00027589 */ /* 0x000e2400000e0000 */
[----:B0-----:R-:W-:-:S13]  /*0140*/  ISETP.NE.AND P0, PT, R2, RZ, PT ;  /* 0x000000ff0200720c */ /* 0x001fda0003f05270 */
[----:B------:R-:W-:Y:S05]  /*0150*/  @P0 BRA `(.L_x_2) ;  /* 0x0000000000500947 */ /* 0x000fea0003800000 */
[----:B------:R-:W0:Y:S01]  /*0160*/  S2UR UR8, SR_CgaCtaId ;  /* 0x00000000000879c3 */ /* 0x000e220000008800 */
[----:B------:R-:W-:Y:S01]  /*0170*/  UMOV UR4, 0x400 ;  /* 0x0000040000047882 */ /* 0x000fe20000000000 */
[----:B------:R-:W-:Y:S01]  /*0180*/  UMOV UR5, 0x1 ;  /* 0x0000000100057882 */ /* 0x000fe20000000000 */
[----:B------:R-:W-:Y:S01]  /*0190*/  UMOV UR6, 0x100 ;  /* 0x0000010000067882 */ /* 0x000fe20000000000 */
[----:B------:R-:W-:Y:S01]  /*01a0*/  ELECT P0, URZ, PT ;  /* 0x00000000003f782f */ /* 0x000fe20003800000 */
[----:B------:R-:W-:-:S04]  /*01b0*/  UIADD3 UR6, -UR6, 0x100000, URZ ;  /* 0x0010000006067890 */ /* 0x000fc8000fffe13f */
[----:B------:R-:W-:Y:S02]  /*01c0*/  USHF.L.U32 UR7, UR6, 0xb, URZ ;  /* 0x0000000b06077899 */ /* 0x000fe4000800063f */
[----:B------:R-:W-:Y:S02]  /*01d0*/  USHF.L.U32 UR6, UR6, 0x1, URZ ;  /* 0x0000000106067899 */ /* 0x000fe4000800063f */
[----:B0-----:R-:W-:Y:S02]  /*01e0*/  ULEA UR8, UR8, UR4, 0x18 ;  /* 0x0000000408087291 */ /* 0x001fe4000f8ec03f */
[----:B------:R-:W-:-:S04]  /*01f0*/  UIADD3 UR4, -UR5, 0x100000, URZ ;  /* 0x0010000005047890 */ /* 0x000fc8000fffe13f */
[----:B------:R-:W-:Y:S02]  /*0200*/  USHF.L.U32 UR5, UR4, 0xb, URZ ;  /* 0x0000000b04057899 */ /* 0x000fe4000800063f */
[----:B------:R-:W-:Y:S01]  /*0210*/  USHF.L.U32 UR4, UR4, 0x1, URZ ;  /* 0x0000000104047899 */ /* 0x000fe2000800063f */
[----:B------:R-:W0:Y:S11]  /*0220*/  FENCE.VIEW.ASYNC.S ;  /* 0x00000000000073c6 */ /* 0x000e360000000000 */
[----:B0-----:R0:W1:Y:S01]  /*0230*/  SYNCS.EXCH.64 URZ, [UR8], UR4 ;  /* 0x00000004083f75b2 */ /* 0x0010620008000100 */
[----:B------:R0:W2:Y:S01]  /*0240*/  SYNCS.EXCH.64 URZ, [UR8+0x18], UR6 ;  /* 0x00001806083f75b2 */ /* 0x0000a20008000100 */
[----:B------:R0:W3:Y:S01]  /*0250*/  SYNCS.EXCH.64 URZ, [UR8+0x8], UR4 ;  /* 0x00000804083f75b2 */ /* 0x0000e20008000100 */
[----:B------:R0:W4:Y:S01]  /*0260*/  SYNCS.EXCH.64 URZ, [UR8+0x20], UR6 ;  /* 0x00002006083f75b2 */ /* 0x0001220008000100 */
[----:B------:R0:W0:Y:S01]  /*0270*/  SYNCS.EXCH.64 URZ, [UR8+0x10], UR4 ;  /* 0x00001004083f75b2 */ /* 0x0000220008000100 */
[----:B------:R0:W0:Y:S01]  /*0280*/  SYNCS.EXCH.64 URZ, [UR8+0x28], UR6 ;  /* 0x00002806083f75b2 */ /* 0x0000220008000100 */
[----:B------:R-:W-:Y:S01]  /*0290*/  NOP ;  /* 0x0000000000007918 */ /* 0x000fe20000000000 */
.L_x_2:
[----:B------:R-:W5:Y:S01]  /*02a0*/  SHFL.IDX PT, R0, R0, RZ, 0x1f ;  /* 0x00001fff00007589 */ /* 0x000f6200000e0000 */
[----:B------:R-:W-:Y:S01]  /*02b0*/  ELECT P0, URZ, PT ;  /* 0x00000000003f782f */ /* 0x000fe20003800000 */
[----:B------:R-:W1:Y:S01]  /*02c0*/  LDC R2, c[0x0][0x65c] ;  /* 0x00019700ff027b82 */ /* 0x000e620000000800 */
[----:B------:R-:W-:Y:S01]  /*02d0*/  SHF.R.S32.HI R7, RZ, 0x1f, R4 ;  /* 0x0000001fff077819 */ /* 0x000fe20000011404 */
[----:B------:R-:W2:Y:S01]  /*02e0*/  S2R R5, SR_CTAID.Y ;  /* 0x0000000000057919 */ /* 0x000ea20000002600 */
[----:B0-----:R-:W-:Y:S01]  /*02f0*/  UMOV UR4, 0x20 ;  /* 0x0000002000047882 */ /* 0x001fe20000000000 */
[----:B------:R-:W-:Y:S01]  /*0300*/  NOP ;  /* 0x0000000000007918 */ /* 0x000fe20000000000 */
[----:B------:R-:W-:Y:S01]  /*0310*/  LEA.HI R7, R7, R4, RZ, 0x2 ;  /* 0x0000000407077211 */ /* 0x000fe200078f10ff */
[----:B------:R-:W0:Y:S01]  /*0320*/  S2R R6, SR_CTAID.X ;  /* 0x0000000000067919 */ /* 0x000e220000002500 */
[----:B------:R-:W-:Y:S01]  /*0330*/  ISETP.NE.AND P2, PT, R10, RZ, PT ;  /* 0x000000ff0a00720c */ /* 0x000fe20003f45270 */
[----:B------:R-:W-:Y:S01]  /*0340*/  NOP ;  /* 0x0000000000007918 */ /* 0x000fe20000000000 */
[----:B------:R-:W-:-:S02]  /*0350*/  LOP3.LUT R7, R7, 0xfffffffc, RZ, 0xc0, !PT ;  /* 0xfffffffc07077812 */ /* 0x000fc400078ec0ff */
[----:B-----5:R-:W-:Y:S02]  /*0360*/  ISETP.NE.OR P0, PT, R0, RZ, !P0 ;  /* 0x000000ff0000720c */ /* 0x020fe40004705670 */
[----:B-1----:R-:W-:-:S04]  /*0370*/  ISETP.NE.AND P3, PT, R2, 0x1, PT ;  /* 0x000000010200780c */ /* 0x002fc80003f65270 */
[----:B------:R-:W-:Y:S01]  /*0380*/  P2R R0, PR, RZ, 0x8 ;  /* 0x00000008ff007803 */ /* 0x000fe20000000000 */
[----:B------:R-:W-:Y:S01]  /*0390*/  IMAD.IADD R0, R4, 0x1, -R7 ;  /* 0x0000000104007824 */ /* 0x000fe200078e0a07 */
[----:B------:R-:W-:Y:S01]  /*03a0*/  LOP3.LUT R4, R3, 0x7f, RZ, 0xc0, !PT ;  /* 0x0000007f03047812 */ /* 0x000fe200078ec0ff */
[----:B------:R-:W-:-:S03]  /*03b0*/  IMAD.MOV.U32 R7, RZ, RZ, RZ ;  /* 0x000000ffff077224 */ /* 0x000fc600078e00ff */
[----:B------:R-:W-:Y:S01]  /*03c0*/  ISETP.NE.AND P1, PT, R0, 0x3, PT ;  /* 0x000000030000780c */ /* 0x000fe20003f25270 */
[----:B------:R-:W-:Y:S01]  /*03d0*/  VOTEU.ALL UP0, P0 ;  /* 0x00000000003f7886 */ /* 0x000fe20000000000 */
[----:B------:R-:W-:Y:S01]  /*03e0*/  VOTEU.ALL UP1, P0 ;  /* 0x00000000003f7886 */ /* 0x000fe20000020000 */
[----:B------:R-:W0:Y:S01]  /*03f0*/  @P3 LDC R17, c[0x0][0x10] ;  /* 0x00000400ff113b82 */ /* 0x000e220000000800 */
[----:B--2---:R-:W-:Y:S02]  /*0400*/  @P3 IMAD.MOV.U32 R8, RZ, RZ, R5 ;  /* 0x000000ffff083224 */ /* 0x004fe400078e0005 */
[----:B------:R-:W-:Y:S01]  /*0410*/  @!UP0 UMOV UR6, 0x400 ;  /* 0x0000040000068882 */ /* 0x000fe20000000000 */
[----:B------:R-:W-:-:S04]  /*0420*/  @!UP0 UIADD3 UR4, -UR4, 0x100000, URZ ;  /* 0x0010000004048890 */ /* 0x000fc8000fffe13f */
[----:B------:R-:W-:Y:S02]  /*0430*/  @!UP0 USHF.L.U32 UR5, UR4, 0xb, URZ ;  /* 0x0000000b04058899 */ /* 0x000fe4000800063f */
[----:B------:R-:W-:Y:S01]  /*0440*/  @!UP0 USHF.L.U32 UR4, UR4, 0x1, URZ ;  /* 0x0000000104048899 */ /* 0x000fe2000800063f */
[----:B------:R-:W-:Y:S01]  /*0450*/  @P3 IMAD.MOV.U32 R9, RZ, RZ, RZ ;  /* 0x000000ffff093224 */ /* 0x000fe200078e00ff */
[----:B------:R-:W1:Y:S08]  /*0460*/  @!UP0 S2UR UR7, SR_CgaCtaId ;  /* 0x00000000000789c3 */ /* 0x000e700000008800 */
[----:B------:R-:W2:Y:S01]  /*0470*/  @!P3 LDC R11, c[0x0][0xc] ;  /* 0x00000300ff0bbb82 */ /* 0x000ea20000000800 */
[----:B0-----:R-:W-:Y:S01]  /*0480*/  @P3 IMAD.WIDE.U32 R16, R6, R17, R8 ;  /* 0x0000001106103225 */ /* 0x001fe200078e0008 */
[----:B-1----:R-:W-:Y:S01]  /*0490*/  @!UP0 ULEA UR8, UR7, UR6, 0x18 ;  /* 0x0000000607088291 */ /* 0x002fe2000f8ec03f */
[----:B------:R-:W-:-:S02]  /*04a0*/  VOTEU.ALL UP0, P0 ;  /* 0x00000000003f7886 */ /* 0x000fc40000000000 */
[----:B------:R-:W-:Y:S01]  /*04b0*/  ULDC UR6, c[0x0][0xc] ;  /* 0x0000030000067ab9 */ /* 0x000fe20000000800 */
[----:B------:R-:W-:Y:S01]  /*04c0*/  ISETP.EQ.OR P0, PT, R0, RZ, !P1 ;  /* 0x000000ff0000720c */ /* 0x000fe20004f02670 */
[----:B------:R-:W-:-:S03]  /*04d0*/  ULDC UR7, c[0x0][0x10] ;  /* 0x0000040000077ab9 */ /* 0x000fc60000000800 */
[C---:B------:R-:W-:Y:S01]  /*04e0*/  ISETP.EQ.AND P0, PT, R10.reuse, RZ, P0 ;  /* 0x000000ff0a00720c */ /* 0x040fe20000702270 */
[----:B------:R-:W-:Y:S02]  /*04f0*/  VIADD R10, R10, 0xffffffff ;  /* 0xffffffff0a0a7836 */ /* 0x000fe40000000000 */
[----:B--2---:R-:W-:Y:S01]  /*0500*/  @!P3 IMAD.WIDE.U32 R8, R11, R5, R6 ;  /* 0x000000050b08b225 */ /* 0x004fe200078e0006 */
[----:B------:R-:W0:Y:S02]  /*0510*/  FENCE.VIEW.ASYNC.S ;  /* 0x00000000000073c6 */ /* 0x000e240000000000 */
[----:B0-----:R-:W3:Y:S01]  /*0520*/  @!UP0 SYNCS.EXCH.64 URZ, [UR8+0x40], UR4 ;  /* 0x00004004083f85b2 */ /* 0x001ee20008000100 */
[----:B------:R-:W-:Y:S01]  /*0530*/  SEL R18, RZ, 0x1, !P0 ;  /* 0x00000001ff127807 */ /* 0x000fe20004000000 */
[----:B------:R-:W-:Y:S01]  /*0540*/  @P3 IMAD.MOV.U32 R11, RZ, RZ, RZ ;  /* 0x000000ffff0b3224 */ /* 0x000fe200078e00ff */
[----:B------:R-:W-:Y:S01]  /*0550*/  ISETP.GE.U32.AND P1, PT, R10, 0x2, PT ;  /* 0x000000020a00780c */ /* 0x000fe20003f26070 */
[----:B------:R-:W-:-:S02]  /*0560*/  @!P3 IMAD.MOV.U32 R16, RZ, RZ, R8 ;  /* 0x000000ffff10b224 */ /* 0x000fc400078e0008 */
[----:B------:R-:W-:Y:S01]  /*0570*/  @P3 IMAD.IADD R17, R17, 0x1, R11 ;  /* 0x0000000111113824 */ /* 0x000fe200078e020b */
[----:B------:R-:W-:Y:S01]  /*0580*/  SEL R18, R18, 0x2, P1 ;  /* 0x0000000212127807 */ /* 0x000fe20000800000 */
[----:B------:R-:W-:Y:S01]  /*0590*/  @!P3 IMAD.MOV.U32 R17, RZ, RZ, R9 ;  /* 0x000000ffff11b224 */ /* 0x000fe200078e0009 */
[----:B------:R0:W3:Y:S01]  /*05a0*/  @!UP1 SYNCS.EXCH.64 URZ, [UR8+0x48], UR4 ;  /* 0x00004804083f95b2 */ /* 0x0000e20008000100 */
[----:B------:R-:W-:Y:S01]  /*05b0*/  NOP ;  /* 0x0000000000007918 */ /* 0x000fe20000000000 */
[----:B0-----:R-:W-:-:S03]  /*05c0*/  UIMAD.WIDE.U32 UR4, UR6, UR7, URZ ;  /* 0x00000007060472a5 */ /* 0x001fc6000f8e003f */
[----:B------:R-:W-:Y:S02]  /*05d0*/  ULDC UR6, c[0x0][0x14] ;  /* 0x0000050000067ab9 */ /* 0x000fe40000000800 */
[----:B------:R-:W-:Y:S02]  /*05e0*/  UIMAD.WIDE.U32 UR38, UR4, UR6, URZ ;  /* 0x00000006042672a5 */ /* 0x000fe4000f8e003f */
[----:B------:R-:W-:-:S04]  /*05f0*/  UIMAD UR40, UR5, UR6, URZ ;  /* 0x00000006052872a4 */ /* 0x000fc8000f8e023f */
[----:B------:R-:W-:Y:S01]  /*0600*/  UIADD3 UR40, UR39, UR40, URZ ;  /* 0x0000002827287290 */ /* 0x000fe2000fffe03f */
[----:B---34-:R-:W-:Y:S06]  /*0610*/  BAR.SYNC.DEFER_BLOCKING 0x0 ;  /* 0x0000000000007b1d */ /* 0x018fec0000010000 */
[----:B------:R-:W-:Y:S05]  /*0620*/  @!P2 BRA `(.L_x_3) ;  /* 0x0000007c00e8a947 */ /* 0x000fea0003800000 */
[----:B------:R-:W-:-:S13]  /*0630*/  ISETP.GT.U32.AND P0, PT, R10, 0x1, PT ;  /* 0x000000010a00780c */ /* 0x000fda0003f04070 */
[----:B------:R-:W-:Y:S05]  /*0640*/  @P0 EXIT ;  /* 0x000000000000094d */ /* 0x000fea0003800000 */
[----:B------:R-:W-:Y:S01]  /*0650*/  ULDC.64 UR4, c[0x0][0x650] ;  /* 0x0001940000047ab9 */ /* 0x000fe20000000a00 */
[----:B------:R-:W-:Y:S01]  /*0660*/  PRMT R0, RZ, 0x7610, R0 ;  /* 0x00007610ff007816 */ /* 0x000fe20000000000 */
[----:B------:R-:W-:Y:S01]  /*0670*/  IMAD.MOV.U32 R93, RZ, RZ, -0x1 ;  /* 0xffffffffff5d7424 */ /* 0x000fe200078e00ff */
[----:B------:R-:W-:Y:S01]  /*0680*/  ISETP.GE.U32.AND P0, PT, R16, UR4, PT ;  /* 0x0000000410007c0c */ /* 0x000fe2000bf06070 */
[----:B------:R-:W-:Y:S02]  /*0690*/  IMAD.MOV.U32 R91, RZ, RZ, -0x1 ;  /* 0xffffffffff5b7424 */ /* 0x000fe400078e00ff */
[----:B------:R-:W-:Y:S01]  /*06a0*/  IMAD.MOV.U32 R89, RZ, RZ, -0x1 ;  /* 0xffffffffff597424 */ /* 0x000fe200078e00ff */
[----:B------:R-:W-:-:S13]  /*06b0*/  ISETP.GE.U32.AND.EX P0, PT, R17, UR5, PT, P0 ;  /* 0x0000000511007c0c */ /* 0x000fda000bf06100 */
[----:B------:R-:W-:Y:S05]  /*06c0*/  @P0 BRA `(.L_x_4) ;  /* 0x0000000400540947 */ /* 0x000fea0003800000 */
[----:B------:R-:W0:Y:S01]  /*06d0*/  LDC.64 R20, c[0x0][0x628] ;  /* 0x00018a00ff147b82 */ /* 0x000e220000000a00 */
[----:B------:R-:W-:Y:S02]  /*06e0*/  IMAD.MOV.U32 R8, RZ, RZ, R16 ;  /* 0x000000ffff087224 */ /* 0x000fe400078e0010 */
[----:B------:R-:W-:-:S05]  /*06f0*/  IMAD.MOV.U32 R9, RZ, RZ, R17 ;  /* 0x000000ffff097224 */ /* 0x000fca00078e0011 */
[----:B------:R-:W1:Y:S08]  /*0700*/  LDC R0, c[0x0][0x630] ;  /* 0x00018c00ff007b82 */ /* 0x000e700000000800 */
[----:B------:R-:W2:Y:S01]  /*0710*/  LDC.64 R22, c[0x0][0x620] ;  /* 0x00018800ff167b82 */ /* 0x000ea20000000a00 */
[----:B0-----:R-:W-:-:S04]  /*0720*/  ISETP.NE.U32.AND P0, PT, R20, RZ, PT ;  /* 0x000000ff1400720c */ /* 0x001fc80003f05070 */
[----:B------:R-:W-:-:S13]  /*0730*/  ISETP.NE.AND.EX P0, PT, R21, RZ, PT, P0 ;  /* 0x000000ff1500720c */ /* 0x000fda0003f05300 */
[----:B-12---:R-:W-:Y:S05]  /*0740*/  @!P0 BRA `(.L_x_5) ;  /* 0x0000000000288947 */ /* 0x006fea0003800000 */
[----:B------:R-:W0:Y:S02]  /*0750*/  LDC R13, c[0x0][0x634] ;  /* 0x00018d00ff0d7b82 */ /* 0x000e240000000800 */
[----:B0-----:R-:W-:-:S05]  /*0760*/  IADD3 R13, P0, R16, R13, RZ ;  /* 0x0000000d100d7210 */ /* 0x001fca0007f1e0ff */
[----:B------:R-:W-:-:S04]  /*0770*/  IMAD.X R15, RZ, RZ, R17, P0 ;  /* 0x000000ffff0f7224 */ /* 0x000fc800000e0611 */
[----:B------:R-:W-:-:S04]  /*0780*/  IMAD.WIDE.U32 R8, R15, R20, RZ ;  /* 0x000000140f087225 */ /* 0x000fc800078e00ff */
[----:B------:R-:W-:-:S04]  /*0790*/  IMAD.WIDE.U32 R10, P0, R13, R21, R8 ;  /* 0x000000150d0a7225 */ /* 0x000fc80007800008 */
[----:B------:R-:W-:-:S04]  /*07a0*/  IMAD.WIDE.U32 R8, R13, R20, RZ ;  /* 0x000000140d087225 */ /* 0x000fc800078e00ff */
[----:B------:R-:W-:Y:S01]  /*07b0*/  IMAD.X R13, RZ, RZ, RZ, P0 ;  /* 0x000000ffff0d7224 */ /* 0x000fe200000e06ff */
[----:B------:R-:W-:Y:S01]  /*07c0*/  IADD3 RZ, P0, R9, R10, RZ ;  /* 0x0000000a09ff7210 */ /* 0x000fe20007f1e0ff */
[----:B------:R-:W-:-:S04]  /*07d0*/  IMAD.MOV.U32 R12, RZ, RZ, R11 ;  /* 0x000000ffff0c7224 */ /* 0x000fc800078e000b */
[----:B------:R-:W-:-:S08]  /*07e0*/  IMAD.WIDE.U32.X R8, R15, R21, R12, P0 ;  /* 0x000000150f087225 */ /* 0x000fd000000e040c */
.L_x_5:
[-CC-:B------:R-:W-:Y:S01]  /*07f0*/  SHF.R.U64 R89, R8, R0.reuse, R9.reuse ;  /* 0x0000000008597219 */ /* 0x180fe20000001209 */
[----:B------:R-:W0:Y:S01]  /*0800*/  LDC R12, c[0x0][0x618] ;  /* 0x00018600ff0c7b82 */ /* 0x000e220000000800 */
[----:B------:R-:W-:Y:S01]  /*0810*/  SHF.R.U32.HI R7, RZ, R0, R9 ;  /* 0x00000000ff077219 */ /* 0x000fe20000011609 */
[----:B------:R-:W-:Y:S01]  /*0820*/  ULDC UR4, c[0x0][0x150] ;  /* 0x0000540000047ab9 */ /* 0x000fe20000000800 */
[----:B------:R-:W-:Y:S02]  /*0830*/  IADD3 R11, P0, RZ, -R89, RZ ;  /* 0x80000059ff0b7210 */ /* 0x000fe40007f1e0ff */
[----:B------:R-:W-:-:S03]  /*0840*/  I2FP.F32.U32 R0, R6 ;  /* 0x0000000600007245 */ /* 0x000fc60000201000 */
[----:B------:R-:W1:Y:S01]  /*0850*/  LDC.64 R30, c[0x0][0x640] ;  /* 0x00019000ff1e7b82 */ /* 0x000e620000000a00 */
[----:B------:R-:W-:Y:S02]  /*0860*/  IMAD.X R13, RZ, RZ, ~R7, P0 ;  /* 0x000000ffff0d7224 */ /* 0x000fe400000e0e07 */
[----:B------:R-:W-:Y:S01]  /*0870*/  FMUL R0, R0, UR4 ;  /* 0x0000000400007c20 */ /* 0x000fe20008400000 */
[----:B------:R-:W-:Y:S01]  /*0880*/  IMAD.WIDE.U32 R8, R11, R22, R16 ;  /* 0x000000160b087225 */ /* 0x000fe200078e0010 */
[----:B------:R-:W-:-:S03]  /*0890*/  ULDC UR4, c[0x0][0x154] ;  /* 0x0000550000047ab9 */ /* 0x000fc60000000800 */
[----:B------:R-:W-:Y:S01]  /*08a0*/  IMAD R10, R13, R22, RZ ;  /* 0x000000160d0a7224 */ /* 0x000fe200078e02ff */
[----:B------:R-:W2:Y:S01]  /*08b0*/  LDC R7, c[0x0][0x144] ;  /* 0x00005100ff077b82 */ /* 0x000ea20000000800 */
[----:B------:R-:W3:Y:S02]  /*08c0*/  F2I.U32.TRUNC.NTZ R0, R0 ;  /* 0x0000000000007305 */ /* 0x000ee4000020f000 */
[----:B------:R-:W-:-:S04]  /*08d0*/  IMAD R11, R11, R23, R10 ;  /* 0x000000170b0b7224 */ /* 0x000fc800078e020a */
[----:B------:R-:W-:Y:S01]  /*08e0*/  IMAD.IADD R9, R9, 0x1, R11 ;  /* 0x0000000109097824 */ /* 0x000fe200078e020b */
[----:B------:R-:W4:Y:S01]  /*08f0*/  LDC R24, c[0x0][0x608] ;  /* 0x00018200ff187b82 */ /* 0x000f220000000800 */
[----:B------:R-:W-:-:S03]  /*0900*/  IMAD.MOV.U32 R11, RZ, RZ, -0x1 ;  /* 0xffffffffff0b7424 */ /* 0x000fc600078e00ff */
[-CC-:B0-----:R-:W-:Y:S02]  /*0910*/  SHF.R.U64 R22, R8, R12.reuse, R9.reuse ;  /* 0x0000000c08167219 */ /* 0x181fe40000001209 */
[----:B------:R-:W-:Y:S02]  /*0920*/  I2FP.F32.U32 R8, R5 ;  /* 0x0000000500087245 */ /* 0x000fe40000201000 */
[----:B------:R-:W0:Y:S01]  /*0930*/  LDC R28, c[0x0][0x658] ;  /* 0x00019600ff1c7b82 */ /* 0x000e220000000800 */
[----:B-1----:R-:W-:Y:S01]  /*0940*/  ISETP.NE.U32.AND P0, PT, R30, RZ, PT ;  /* 0x000000ff1e00720c */ /* 0x002fe20003f05070 */
[----:B---3--:R-:W-:Y:S02]  /*0950*/  IMAD.MOV R10, RZ, RZ, -R0 ;  /* 0x000000ffff0a7224 */ /* 0x008fe400078e0a00 */
[----:B------:R-:W-:Y:S01]  /*0960*/  FMUL R8, R8, UR4 ;  /* 0x0000000408087c20 */ /* 0x000fe20008400000 */
[----:B------:R-:W-:Y:S02]  /*0970*/  SHF.R.U32.HI R9, RZ, R12, R9 ;  /* 0x0000000cff097219 */ /* 0x000fe40000011609 */
[----:B------:R-:W-:Y:S01]  /*0980*/  ISETP.NE.AND.EX P0, PT, R31, RZ, PT, P0 ;  /* 0x000000ff1f00720c */ /* 0x000fe20003f05300 */
[----:B------:R1:W3:Y:S01]  /*0990*/  F2I.U32.TRUNC.NTZ R15, R8 ;  /* 0x00000008000f7305 */ /* 0x0002e2000020f000 */
[----:B------:R-:W1:Y:S01]  /*09a0*/  LDC R20, c[0x0][0x148] ;  /* 0x00005200ff147b82 */ /* 0x000e620000000800 */
[----:B--2---:R-:W-:-:S07]  /*09b0*/  IMAD R0, R7, R10, R6 ;  /* 0x0000000a07007224 */ /* 0x004fce00078e0206 */
[----:B------:R-:W2:Y:S01]  /*09c0*/  LDC R26, c[0x0][0x600] ;  /* 0x00018000ff1a7b82 */ /* 0x000ea20000000800 */
[-CC-:B----4-:R-:W-:Y:S02]  /*09d0*/  SHF.R.U64 R32, R22, R24.reuse, R9.reuse ;  /* 0x0000001816207219 */ /* 0x190fe40000001209 */
[----:B------:R-:W-:Y:S01]  /*09e0*/  SHF.R.U32.HI R7, RZ, R24, R9 ;  /* 0x00000018ff077219 */ /* 0x000fe20000011609 */
[----:B------:R-:W-:-:S04]  /*09f0*/  IMAD.MOV.U32 R9, RZ, RZ, 0x1 ;  /* 0x00000001ff097424 */ /* 0x000fc800078e00ff */
[----:B------:R-:W4:Y:S01]  /*0a00*/  LDC R21, c[0x0][0x648] ;  /* 0x00019200ff157b82 */ /* 0x000f220000000800 */
[-C--:B0-----:R-:W-:Y:S02]  /*0a10*/  SHF.L.U32 R6, R11, R28.reuse, RZ ;  /* 0x0000001c0b067219 */ /* 0x081fe400000006ff */
[--C-:B------:R-:W-:Y:S02]  /*0a20*/  SHF.R.U64 R24, R32, R28, R7.reuse ;  /* 0x0000001c20187219 */ /* 0x100fe40000001207 */
[----:B------:R-:W-:Y:S02]  /*0a30*/  LOP3.LUT R13, RZ, R6, RZ, 0x33, !PT ;  /* 0x00000006ff0d7212 */ /* 0x000fe400078e33ff */
[-C--:B------:R-:W-:Y:S01]  /*0a40*/  SHF.R.U32.HI R7, RZ, R28.reuse, R7 ;  /* 0x0000001cff077219 */ /* 0x080fe20000011607 */
[----:B------:R-:W0:Y:S01]  /*0a50*/  LDC R23, c[0x0][0x638] ;  /* 0x00018e00ff177b82 */ /* 0x000e220000000800 */
[----:B------:R-:W-:Y:S01]  /*0a60*/  SHF.L.U32 R12, R9, R28, RZ ;  /* 0x0000001c090c7219 */ /* 0x000fe200000006ff */
[----:B------:R-:W-:-:S06]  /*0a70*/  IMAD.MOV.U32 R6, RZ, RZ, R24 ;  /* 0x000000ffff067224 */ /* 0x000fcc00078e0018 */
[----:B------:R-:W0:Y:S01]  /*0a80*/  LDC R93, c[0x0][0x610] ;  /* 0x00018400ff5d7b82 */ /* 0x000e220000000800 */
[----:B-1-3--:R-:W-:Y:S05]  /*0a90*/  @!P0 BRA `(.L_x_6) ;  /* 0x0000000000288947 */ /* 0x00afea0003800000 */
[----:B------:R-:W1:Y:S02]  /*0aa0*/  LDC R11, c[0x0][0x64c] ;  /* 0x00019300ff0b7b82 */ /* 0x000e640000000800 */
[----:B-1----:R-:W-:-:S05]  /*0ab0*/  IADD3 R11, P0, R24, R11, RZ ;  /* 0x0000000b180b7210 */ /* 0x002fca0007f1e0ff */
        /* <DEDUP_REMOVED lines=8> */
.L_x_6:
[----:B----4-:R-:W-:Y:S01]  /*0b40*/  SHF.R.U64 R6, R6, R21, R7 ;  /* 0x0000001506067219 */ /* 0x010fe20000001207 */
[----:B--2---:R-:W-:Y:S01]  /*0b50*/  VIADD R7, R26, 0xffffffff ;  /* 0xffffffff1a077836 */ /* 0x004fe20000000000 */
[----:B------:R-:W-:Y:S01]  /*0b60*/  LOP3.LUT R13, R32, R13, RZ, 0xc0, !PT ;  /* 0x0000000d200d7212 */ /* 0x000fe200078ec0ff */
[----:B------:R-:W-:Y:S02]  /*0b70*/  IMAD.MOV R15, RZ, RZ, -R15 ;  /* 0x000000ffff0f7224 */ /* 0x000fe400078e0a0f */
[----:B------:R-:W-:Y:S02]  /*0b80*/  IMAD.MOV R8, RZ, RZ, -R6 ;  /* 0x000000ffff087224 */ /* 0x000fe400078e0a06 */
[----:B------:R-:W-:Y:S01]  /*0b90*/  IMAD R13, R12, R6, R13 ;  /* 0x000000060c0d7224 */ /* 0x000fe200078e020d */
[----:B------:R-:W-:Y:S01]  /*0ba0*/  LOP3.LUT R6, R22, R7, RZ, 0xc0, !PT ;  /* 0x0000000716067212 */ /* 0x000fe200078ec0ff */
[----:B------:R-:W-:Y:S02]  /*0bb0*/  @P3 IMAD R0, R20, R15, R5 ;  /* 0x0000000f14003224 */ /* 0x000fe400078e0205 */
[----:B0-----:R-:W-:-:S02]  /*0bc0*/  IMAD R5, R8, R23, R24 ;  /* 0x0000001708057224 */ /* 0x001fc400078e0218 */
[----:B------:R-:W-:Y:S02]  /*0bd0*/  IMAD R93, R13, R93, R0 ;  /* 0x0000005d0d5d7224 */ /* 0x000fe400078e0200 */
[----:B------:R-:W-:Y:S02]  /*0be0*/  IMAD R6, R5, R26, R6 ;  /* 0x0000001a05067224 */ /* 0x000fe400078e0206 */
[----:B------:R-:W-:-:S03]  /*0bf0*/  IMAD.MOV.U32 R0, RZ, RZ, 0x1 ;  /* 0x00000001ff007424 */ /* 0x000fc600078e00ff */
[----:B------:R-:W-:Y:S02]  /*0c00*/  SEL R91, R6, R93, !P3 ;  /* 0x0000005d065b7207 */ /* 0x000fe40005800000 */
[----:B------:R-:W-:-:S07]  /*0c10*/  SEL R93, R93, R6, !P3 ;  /* 0x000000065d5d7207 */ /* 0x000fce0005800000 */
.L_x_4:
[----:B------:R-:W-:-:S08]  /*0c20*/  NOP ;  /* 0x0000000000007918 */ /* 0x000fd00000000000 */
[----:B------:R-:W0:Y:S02]  /*0c30*/  USETMAXREG.TRY_ALLOC.CTAPOOL UP0, 0xe8 ;  /* 0x000000e8000079c8 */ /* 0x000e240008000600 */
[----:B0-----:R-:W-:-:S13]  /*0c40*/  PLOP3.LUT P0, PT, PT, PT, UP0, 0x80, 0x0 ;  /* 0x000000000000781c */ /* 0x001fda0003f0f008 */
[----:B------:R-:W-:Y:S05]  /*0c50*/  @!P0 BRA `(.L_x_4) ;  /* 0xfffffffc00f08947 */ /* 0x000fea000383ffff */
[----:B------:R-:W-:Y:S01]  /*0c60*/  ULDC.64 UR4, c[0x0][0x598] ;  /* 0x0001660000047ab9 */ /* 0x000fe20000000a00 */
[----:B------:R-:W-:Y:S01]  /*0c70*/  ULDC.64 UR44, c[0x0][0x208] ;  /* 0x00008200002c7ab9 */ /* 0x000fe20000000a00 */
[----:B------:R-:W-:-:S04]  /*0c80*/  ISETP.NE.U32.AND P0, PT, RZ, UR4, PT ;  /* 0x00000004ff007c0c */ /* 0x000fc8000bf05070 */
[----:B------:R-:W-:-:S13]  /*0c90*/  ISETP.NE.AND.EX P0, PT, RZ, UR5, PT, P0 ;  /* 0x00000005ff007c0c */ /* 0x000fda000bf05300 */
[----:B------:R-:W-:Y:S05]  /*0ca0*/  @!P0 BRA `(.L_x_7) ;  /* 0x00000000001c8947 */ /* 0x000fea0003800000 */
[----:B------:R-:W0:Y:S02]  /*0cb0*/  LDC.64 R6, c[0x0][0x598] ;  /* 0x00016600ff067b82 */ /* 0x000e240000000a00 */
[----:B0-----:R-:W2:Y:S02]  /*0cc0*/  LDG.E.64 R6, desc[UR44][R6.64] ;  /* 0x0000002c06067981 */ /* 0x001ea4000c1e1b00 */
[----:B--2---:R-:W-:-:S04]  /*0cd0*/  ISETP.NE.U32.AND P0, PT, R6, RZ, PT ;  /* 0x000000ff0600720c */ /* 0x004fc80003f05070 */
[----:B------:R-:W-:-:S13]  /*0ce0*/  ISETP.NE.AND.EX P0, PT, R7, RZ, PT, P0 ;  /* 0x000000ff0700720c */ /* 0x000fda0003f05300 */
[----:B------:R-:W-:Y:S05]  /*0cf0*/  @!P0 BRA `(.L_x_7) ;  /* 0x0000000000088947 */ /* 0x000fea0003800000 */
[----:B------:R0:W5:Y:S01]  /*0d00*/  LD.E R19, desc[UR44][R6.64] ;  /* 0x0000002c06137980 */ /* 0x000162000c101900 */
[----:B------:R-:W-:Y:S05]  /*0d10*/  BRA `(.L_x_8) ;  /* 0x0000000000247947 */ /* 0x000fea0003800000 */
.L_x_7:
[----:B------:R-:W-:Y:S02]  /*0d20*/  ULDC.64 UR4, c[0x0][0x588] ;  /* 0x0001620000047ab9 */ /* 0x000fe40000000a00 */
[----:B------:R-:W-:-:S04]  /*0d30*/  ISETP.NE.U32.AND P0, PT, RZ, UR4, PT ;  /* 0x00000004ff007c0c */ /* 0x000fc8000bf05070 */
[----:B------:R-:W-:-:S13]  /*0d40*/  ISETP.NE.AND.EX P0, PT, RZ, UR5, PT, P0 ;  /* 0x00000005ff007c0c */ /* 0x000fda000bf05300 */
[----:B------:R-:W-:Y:S05]  /*0d50*/  @!P0 BRA `(.L_x_9) ;  /* 0x00000000000c8947 */ /* 0x000fea0003800000 */
[----:B------:R-:W0:Y:S02]  /*0d60*/  LDC.64 R6, c[0x0][0x588] ;  /* 0x00016200ff067b82 */ /* 0x000e240000000a00 */
[----:B0-----:R1:W5:Y:S01]  /*0d70*/  LDG.E R19, desc[UR44][R6.64] ;  /* 0x0000002c06137981 */ /* 0x001362000c1e1900 */
[----:B------:R-:W-:Y:S05]  /*0d80*/  BRA `(.L_x_8) ;  /* 0x0000000000087947 */ /* 0x000fea0003800000 */
.L_x_9:
[----:B------:R-:W-:Y:S02]  /*0d90*/  ULDC UR4, c[0x0][0x580] ;  /* 0x0001600000047ab9 */ /* 0x000fe40000000800 */
[----:B------:R-:W-:-:S07]  /*0da0*/  IMAD.U32 R19, RZ, RZ, UR4 ;  /* 0x00000004ff137e24 */ /* 0x000fce000f8e00ff */
.L_x_8:
[----:B------:R-:W-:Y:S02]  /*0db0*/  ULDC.64 UR4, c[0x0][0x5a0] ;  /* 0x0001680000047ab9 */ /* 0x000fe40000000a00 */
[----:B------:R-:W-:-:S04]  /*0dc0*/  ISETP.NE.U32.AND P0, PT, RZ, UR4, PT ;  /* 0x00000004ff007c0c */ /* 0x000fc8000bf05070 */
[----:B------:R-:W-:-:S13]  /*0dd0*/  ISETP.NE.AND.EX P0, PT, RZ, UR5, PT, P0 ;  /* 0x00000005ff007c0c */ /* 0x000fda000bf05300 */
[----:B------:R-:W-:Y:S05]  /*0de0*/  @!P0 BRA `(.L_x_10) ;  /* 0x00000000001c8947 */ /* 0x000fea0003800000 */
[----:B01----:R-:W0:Y:S02]  /*0df0*/  LDC.64 R6, c[0x0][0x5a0] ;  /* 0x00016800ff067b82 */ /* 0x003e240000000a00 */
[----:B0-----:R-:W2:Y:S02]  /*0e00*/  LDG.E.64 R6, desc[UR44][R6.64] ;  /* 0x0000002c06067981 */ /* 0x001ea4000c1e1b00 */
[----:B--2---:R-:W-:-:S04]  /*0e10*/  ISETP.NE.U32.AND P0, PT, R6, RZ, PT ;  /* 0x000000ff0600720c */ /* 0x004fc80003f05070 */
[----:B------:R-:W-:-:S13]  /*0e20*/  ISETP.NE.AND.EX P0, PT, R7, RZ, PT, P0 ;  /* 0x000000ff0700720c */ /* 0x000fda0003f05300 */
[----:B------:R-:W-:Y:S05]  /*0e30*/  @!P0 BRA `(.L_x_10) ;  /* 0x0000000000088947 */ /* 0x000fea0003800000 */
[----:B------:R0:W5:Y:S01]  /*0e40*/  LD.E R80, desc[UR44][R6.64] ;  /* 0x0000002c06507980 */ /* 0x000162000c101900 */
[----:B------:R-:W-:Y:S05]  /*0e50*/  BRA `(.L_x_11) ;  /* 0x0000000000247947 */ /* 0x000fea0003800000 */
.L_x_10:
[----:B------:R-:W-:Y:S02]  /*0e60*/  ULDC.64 UR4, c[0x0][0x590] ;  /* 0x0001640000047ab9 */ /* 0x000fe40000000a00 */
[----:B------:R-:W-:-:S04]  /*0e70*/  ISETP.NE.U32.AND P0, PT, RZ, UR4, PT ;  /* 0x00000004ff007c0c */ /* 0x000fc8000bf05070 */
[----:B------:R-:W-:-:S13]  /*0e80*/  ISETP.NE.AND.EX P0, PT, RZ, UR5, PT, P0 ;  /* 0x00000005ff007c0c */ /* 0x000fda000bf05300 */
[----:B------:R-:W-:Y:S05]  /*0e90*/  @!P0 BRA `(.L_x_12) ;  /* 0x00000000000c8947 */ /* 0x000fea0003800000 */
[----:B------:R-:W2:Y:S02]  /*0ea0*/  LDC.64 R80, c[0x0][0x590] ;  /* 0x00016400ff507b82 */ /* 0x000ea40000000a00 */
[----:B--2---:R2:W5:Y:S01]  /*0eb0*/  LDG.E R80, desc[UR44][R80.64] ;  /* 0x0000002c50507981 */ /* 0x004562000c1e1900 */
[----:B------:R-:W-:Y:S05]  /*0ec0*/  BRA `(.L_x_11) ;  /* 0x0000000000087947 */ /* 0x000fea0003800000 */
.L_x_12:
[----:B------:R-:W-:Y:S02]  /*0ed0*/  ULDC UR4, c[0x0][0x584] ;  /* 0x0001610000047ab9 */ /* 0x000fe40000000800 */
[----:B------:R-:W-:-:S07]  /*0ee0*/  IMAD.U32 R80, RZ, RZ, UR4 ;  /* 0x00000004ff507e24 */ /* 0x000fce000f8e00ff */
.L_x_11:
[----:B------:R-:W-:-:S13]  /*0ef0*/  LOP3.LUT P0, RZ, R0, 0xff, RZ, 0xc0, !PT ;  /* 0x000000ff00ff7812 */ /* 0x000fda000780c0ff */
[----:B------:R-:W-:Y:S05]  /*0f00*/  @!P0 EXIT ;  /* 0x000000000000894d */ /* 0x000fea0003800000 */
[----:B------:R-:W3:Y:S01]  /*0f10*/  LDC R82, c[0x0][0x658] ;  /* 0x00019600ff527b82 */ /* 0x000ee20000000800 */
[----:B------:R-:W-:Y:S01]  /*0f20*/  ULDC.64 UR6, c[0x0][0x288] ;  /* 0x0000a20000067ab9 */ /* 0x000fe20000000a00 */
[----:B------:R-:W-:Y:S01]  /*0f30*/  LOP3.LUT R14, R14, 0x1, RZ, 0xc0, !PT ;  /* 0x000000010e0e7812 */ /* 0x000fe200078ec0ff */
[----:B------:R-:W-:Y:S01]  /*0f40*/  UIADD3 UR4, UR7, 0x7f, URZ ;  /* 0x0000007f07047890 */ /* 0x000fe2000fffe03f */
[----:B------:R-:W-:Y:S01]  /*0f50*/  SHF.R.U32.HI R0, RZ, 0x2, R3 ;  /* 0x00000002ff007819 */ /* 0x000fe20000011603 */
[----:B01----:R-:W-:Y:S01]  /*0f60*/  IMAD.MOV.U32 R7, RZ, RZ, -0x1 ;  /* 0xffffffffff077424 */ /* 0x003fe200078e00ff */
[----:B------:R-:W-:Y:S01]  /*0f70*/  SHF.R.U32.HI R4, RZ, 0x1, R4 ;  /* 0x00000001ff047819 */ /* 0x000fe20000011604 */
[----:B------:R-:W-:Y:S01]  /*0f80*/  USHF.R.S32.HI UR5, URZ, 0x1f, UR4 ;  /* 0x0000001f3f057899 */ /* 0x000fe20008011404 */
[----:B------:R-:W0:Y:S01]  /*0f90*/  LDC.64 R84, c[0x0][0x5c8] ;  /* 0x00017200ff547b82 */ /* 0x000e220000000a00 */
[----:B------:R-:W-:Y:S01]  /*0fa0*/  IMAD.SHL.U32 R5, R14, 0x40, RZ ;  /* 0x000000400e057824 */ /* 0x000fe200078e00ff */
[----:B------:R-:W-:Y:S01]  /*0fb0*/  LOP3.LUT R0, R0, 0x7, RZ, 0xc0, !PT ;  /* 0x0000000700007812 */ /* 0x000fe200078ec0ff */
[----:B------:R-:W-:Y:S01]  /*0fc0*/  ULEA.HI UR5, UR5, UR4, URZ, 0x7 ;  /* 0x0000000405057291 */ /* 0x000fe2000f8f383f */
[----:B------:R-:W-:Y:S01]  /*0fd0*/  LOP3.LUT R23, R4, 0x30, RZ, 0xc0, !PT ;  /* 0x0000003004177812 */ /* 0x000fe200078ec0ff */
[----:B------:R-:W-:Y:S01]  /*0fe0*/  IMAD.MOV.U32 R9, RZ, RZ, 0x1 ;  /* 0x00000001ff097424 */ /* 0x000fe200078e00ff */
[--C-:B------:R-:W-:Y:S01]  /*0ff0*/  LOP3.LUT R22, R5, 0x40, R0.reuse, 0xe2, !PT ;  /* 0x0000004005167812 */ /* 0x100fe200078ee200 */
[----:B------:R-:W-:Y:S01]  /*1000*/  USHF.R.S32.HI UR41, URZ, 0x7, UR5 ;  /* 0x000000073f297899 */ /* 0x000fe20008011405 */
[-C--:B------:R-:W-:Y:S01]  /*1010*/  IADD3 R5, RZ, -R23.reuse, -R0 ;  /* 0x80000017ff057210 */ /* 0x080fe20007ffe800 */
[----:B------:R-:W-:Y:S01]  /*1020*/  IMAD.U32 R6, RZ, RZ, UR6 ;  /* 0x00000006ff067e24 */ /* 0x000fe2000f8e00ff */
[C---:B--2---:R-:W-:Y:S01]  /*1030*/  LOP3.LUT R81, R3.reuse, 0x3, RZ, 0xc0, !PT ;  /* 0x0000000303517812 */ /* 0x044fe200078ec0ff */
[----:B------:R-:W-:Y:S01]  /*1040*/  UISETP.LT.AND UP0, UPT, UR41, 0x1, UPT ;  /* 0x000000012900788c */ /* 0x000fe2000bf01270 */
[----:B------:R-:W-:Y:S01]  /*1050*/  LOP3.LUT R86, R3, 0x80, RZ, 0xc0, !PT ;  /* 0x0000008003567812 */ /* 0x000fe200078ec0ff */
[----:B------:R-:W-:Y:S01]  /*1060*/  IMAD R5, R14, -0x40, R5 ;  /* 0xffffffc00e057824 */ /* 0x000fe200078e0205 */
[----:B------:R-:W-:Y:S01]  /*1070*/  ULDC UR4, c[0x0][0x284] ;  /* 0x0000a10000047ab9 */ /* 0x000fe20000000800 */
[----:B------:R-:W-:Y:S01]  /*1080*/  LOP3.LUT R22, R22, R23, RZ, 0xfc, !PT ;  /* 0x0000001716167212 */ /* 0x000fe200078efcff */
[----:B------:R-:W-:Y:S01]  /*1090*/  USEL UR42, UR41, 0x1, UP0 ;  /* 0x00000001292a7887 */ /* 0x000fe20008000000 */
[-C--:B---3--:R-:W-:Y:S01]  /*10a0*/  SHF.L.U32 R7, R7, R82.reuse, RZ ;  /* 0x0000005207077219 */ /* 0x088fe200000006ff */
[----:B------:R-:W-:Y:S01]  /*10b0*/  IMAD R81, R81, -0x2, R6 ;  /* 0xfffffffe51517824 */ /* 0x000fe200078e0206 */
[----:B------:R-:W-:Y:S01]  /*10c0*/  SHF.L.U32 R82, R9, R82, RZ ;  /* 0x0000005209527219 */ /* 0x000fe200000006ff */
[----:B------:R-:W-:Y:S01]  /*10d0*/  VIADD R88, R5, UR4 ;  /* 0x0000000405587c36 */ /* 0x000fe20008000000 */
[----:B------:R-:W-:Y:S01]  /*10e0*/  LOP3.LUT R90, R18, 0x1, RZ, 0xfc, !PT ;  /* 0x00000001125a7812 */ /* 0x000fe200078efcff */
[----:B------:R-:W-:Y:S01]  /*10f0*/  IMAD.MOV.U32 R23, RZ, RZ, RZ ;  /* 0x000000ffff177224 */ /* 0x000fe200078e00ff */
[----:B------:R-:W-:Y:S01]  /*1100*/  SHF.R.U32.HI R86, RZ, 0x7, R86 ;  /* 0x00000007ff567819 */ /* 0x000fe20000011656 */
[----:B------:R-:W-:Y:S01]  /*1110*/  UIADD3 UR42, UR41, -UR42, URZ ;  /* 0x8000002a292a7290 */ /* 0x000fe2000fffe03f */
[C---:B0-----:R-:W-:Y:S01]  /*1120*/  SHF.L.U64.HI R83, R84.reuse, 0x3, R85 ;  /* 0x0000000354537819 */ /* 0x041fe20000010255 */
[----:B------:R-:W-:Y:S01]  /*1130*/  IMAD.SHL.U32 R84, R84, 0x8, RZ ;  /* 0x0000000854547824 */ /* 0x000fe200078e00ff */
[----:B------:R-:W-:Y:S01]  /*1140*/  LOP3.LUT R87, RZ, R7, RZ, 0x33, !PT ;  /* 0x00000007ff577212 */ /* 0x000fe200078e33ff */
[----:B------:R-:W-:Y:S01]  /*1150*/  IMAD.SHL.U32 R85, R3, 0x2, RZ ;  /* 0x0000000203557824 */ /* 0x000fe200078e00ff */
[----:B------:R-:W-:Y:S01]  /*1160*/  UMOV UR36, URZ ;  /* 0x0000003f00247c82 */ /* 0x000fe20008000000 */
[----:B------:R-:W-:-:S06]  /*1170*/  UMOV UR37, URZ ;  /* 0x0000003f00257c82 */ /* 0x000fcc0008000000 */
.L_x_142:
[----:B0-----:R-:W0:Y:S01]  /*1180*/  SHFL.IDX PT, R0, R86, RZ, 0x1f ;  /* 0x00001fff56007589 */ /* 0x001e2200000e0000 */
[----:B-1----:R-:W1:Y:S01]  /*1190*/  S2UR UR7, SR_CgaCtaId ;  /* 0x00000000000779c3 */ /* 0x002e620000008800 */
[----:B------:R-:W-:Y:S01]  /*11a0*/  UMOV UR6, 0x400 ;  /* 0x0000040000067882 */ /* 0x000fe20000000000 */
[----:B0-----:R-:W-:Y:S01]  /*11b0*/  R2UR UR4, R0 ;  /* 0x00000000000472ca */ /* 0x001fe200000e0000 */
[----:B-1----:R-:W-:-:S12]  /*11c0*/  ULEA UR46, UR7, UR6, 0x18 ;  /* 0x00000006072e7291 */ /* 0x002fd8000f8ec03f */
[----:B------:R-:W-:-:S04]  /*11d0*/  ULEA.HI UR5, UR4, UR4, URZ, 0x1 ;  /* 0x0000000404057291 */ /* 0x000fc8000f8f083f */
[----:B------:R-:W-:-:S04]  /*11e0*/  ULOP3.LUT UR5, UR5, 0x7fffe, URZ, 0xc0, !UPT ;  /* 0x0007fffe05057892 */ /* 0x000fc8000f8ec03f */
[----:B------:R-:W-:-:S03]  /*11f0*/  UIADD3 UR5, UR4, -UR5, URZ ;  /* 0x8000000504057290 */ /* 0x000fc6000fffe03f */
[----:B------:R-:W-:Y:S01]  /*1200*/  ULDC UR4, c[0x0][0x28c] ;  /* 0x0000a30000047ab9 */ /* 0x000fe20000000800 */
[----:B------:R-:W-:Y:S01]  /*1210*/  ULEA UR5, UR5, UR46, 0xd ;  /* 0x0000002e05057291 */ /* 0x000fe2000f8e683f */
[----:B------:R-:W-:-:S03]  /*1220*/  ISETP.LT.AND P0, PT, RZ, UR4, PT ;  /* 0x00000004ff007c0c */ /* 0x000fc6000bf01270 */
[----:B------:R-:W-:-:S04]  /*1230*/  UIADD3 UR5, UR5, 0x100, URZ ;  /* 0x0000010005057890 */ /* 0x000fc8000fffe03f */
[----:B------:R-:W-:-:S04]  /*1240*/  USHF.R.U32.HI UR5, URZ, 0x4, UR5 ;  /* 0x000000043f057899 */ /* 0x000fc80008011605 */
[----:B------:R-:W-:-:S04]  /*1250*/  ULOP3.LUT UR5, UR5, 0x3fff, URZ, 0xc0, !UPT ;  /* 0x00003fff05057892 */ /* 0x000fc8000f8ec03f */
[----:B------:R-:W-:Y:S01]  /*1260*/  ULOP3.LUT UR43, UR5, 0x10000, URZ, 0xfc, !UPT ;  /* 0x00010000052b7892 */ /* 0x000fe2000f8efc3f */
[----:B--2345:R-:W-:Y:S11]  /*1270*/  @P0 BRA `(.L_x_13) ;  /* 0x0000000000400947 */ /* 0x03cff60003800000 */
[----:B------:R-:W-:Y:S01]  /*1280*/  MOV R0, 0x0 ;  /* 0x0000000000007802 */ /* 0x000fe20000000f00 */
[----:B------:R-:W-:Y:S01]  /*1290*/  ULDC.64 UR4, c[0x4][0x68] ;  /* 0x01001a0000047ab9 */ /* 0x000fe20000000a00 */
[----:B------:R-:W-:Y:S01]  /*12a0*/  ULDC.64 UR6, c[0x4][0x8] ;  /* 0x0100020000067ab9 */ /* 0x000fe20000000a00 */
[----:B------:R-:W-:Y:S01]  /*12b0*/  IMAD.U32 R4, RZ, RZ, UR4 ;  /* 0x00000004ff047e24 */ /* 0x000fe2000f8e00ff */
[----:B------:R0:W1:Y:S01]  /*12c0*/  LDC.64 R14, c[0x4][R0] ;  /* 0x01000000000e7b82 */ /* 0x0000620000000a00 */
[----:B------:R-:W-:Y:S01]  /*12d0*/  IMAD.U32 R5, RZ, RZ, UR5 ;  /* 0x00000005ff057e24 */ /* 0x000fe2000f8e00ff */
[----:B------:R-:W-:Y:S01]  /*12e0*/  ULDC.64 UR4, c[0x4][0x70] ;  /* 0x01001c0000047ab9 */ /* 0x000fe20000000a00 */
[----:B------:R-:W-:Y:S02]  /*12f0*/  IMAD.U32 R10, RZ, RZ, UR6 ;  /* 0x00000006ff0a7e24 */ /* 0x000fe4000f8e00ff */
[----:B------:R-:W-:Y:S02]  /*1300*/  IMAD.U32 R6, RZ, RZ, UR4 ;  /* 0x00000004ff067e24 */ /* 0x000fe4000f8e00ff */
[----:B------:R-:W-:-:S02]  /*1310*/  IMAD.U32 R7, RZ, RZ, UR5 ;  /* 0x00000005ff077e24 */ /* 0x000fc4000f8e00ff */
[----:B------:R-:W-:Y:S02]  /*1320*/  IMAD.U32 R11, RZ, RZ, UR7 ;  /* 0x00000007ff0b7e24 */ /* 0x000fe4000f8e00ff */
[----:B------:R-:W-:Y:S02]  /*1330*/  IMAD.MOV.U32 R8, RZ, RZ, 0x1e1 ;  /* 0x000001e1ff087424 */ /* 0x000fe400078e00ff */
[----:B------:R-:W-:Y:S02]  /*1340*/  IMAD.MOV.U32 R12, RZ, RZ, 0x1 ;  /* 0x00000001ff0c7424 */ /* 0x000fe400078e00ff */
[----:B0-----:R-:W-:-:S07]  /*1350*/  IMAD.MOV.U32 R13, RZ, RZ, RZ ;  /* 0x000000ffff0d7224 */ /* 0x001fce00078e00ff */
[----:B------:R-:W-:-:S07]  /*1360*/  LEPC R20, `(.L_x_13) ;  /* 0x000000001014794e */ /* 0x000fce0000000000 */
[----:B-1---5:R-:W-:Y:S05]  /*1370*/  CALL.ABS.NOINC R14 ;  /* 0x000000000e007343 */ /* 0x022fea0003c00000 */
.L_x_13:
[----:B------:R-:W-:-:S13]  /*1380*/  ISETP.NE.AND P0, PT, R90, 0x3, PT ;  /* 0x000000035a00780c */ /* 0x000fda0003f05270 */
[----:B------:R-:W-:Y:S05]  /*1390*/  @!P0 BRA `(.L_x_14) ;  /* 0x0000000000048947 */ /* 0x000fea0003800000 */
[----:B------:R-:W-:Y:S01]  /*13a0*/  BPT.TRAP 0x1 ;  /* 0x000000040000795c */ /* 0x000fe20000300000 */
.L_x_14:
[----:B------:R-:W-:Y:S02]  /*13b0*/  IMAD.U32 R3, RZ, RZ, UR37 ;  /* 0x00000025ff037e24 */ /* 0x000fe4000f8e00ff */
[----:B------:R-:W-:-:S03]  /*13c0*/  IMAD.U32 R0, RZ, RZ, UR36 ;  /* 0x00000024ff007e24 */ /* 0x000fc6000f8e00ff */
[----:B------:R-:W-:Y:S02]  /*13d0*/  LEA R3, R3, UR46, 0x3 ;  /* 0x0000002e03037c11 */ /* 0x000fe4000f8e18ff */
[----:B------:R-:W-:-:S04]  /*13e0*/  SHF.L.U32 R0, R0, 0x1f, RZ ;  /* 0x0000001f00007819 */ /* 0x000fc800000006ff */
[----:B------:R0:W1:Y:S01]  /*13f0*/  SYNCS.PHASECHK.TRANS64.TRYWAIT P1, [R3+URZ], R0 ;  /* 0x00000000030075a7 */ /* 0x000062000802017f */
[----:B------:R-:W-:Y:S05]  /*1400*/  @!P0 BRA `(.L_x_15) ;  /* 0x0000000000048947 */ /* 0x000fea0003800000 */
[----:B------:R-:W-:Y:S01]  /*1410*/  BPT.TRAP 0x1 ;  /* 0x000000040000795c */ /* 0x000fe20000300000 */
.L_x_15:
[----:B------:R-:W-:-:S05]  /*1420*/  IMAD.U32 R4, RZ, RZ, UR42 ;  /* 0x0000002aff047e24 */ /* 0x000fca000f8e00ff */
[----:B------:R-:W-:Y:S01]  /*1430*/  ISETP.GE.AND P2, PT, R4, 0x1, PT ;  /* 0x000000010400780c */ /* 0x000fe20003f46270 */
[----:B-1----:R-:W-:-:S12]  /*1440*/  @P1 BRA `(.L_x_16) ;  /* 0x0000000000081947 */ /* 0x002fd80003800000 */
[----:B------:R-:W1:Y:S02]  /*1450*/  SYNCS.PHASECHK.TRANS64.TRYWAIT P1, [R3+URZ], R0 ;  /* 0x00000000030075a7 */ /* 0x000e64000802017f */
[----:B-1----:R-:W-:Y:S05]  /*1460*/  @!P1 BRA `(.L_x_17) ;  /* 0x0000008400d49947 */ /* 0x002fea0003800000 */
.L_x_16:
[----:B------:R-:W-:Y:S05]  /*1470*/  WARPSYNC.ALL ;  /* 0x0000000000007948 */ /* 0x000fea0003800000 */
[----:B------:R-:W-:Y:S01]  /*1480*/  UIADD3 UR4, UR46, 0x18100, URZ ;  /* 0x000181002e047890 */ /* 0x000fe2000fffe03f */
[----:B------:R-:W-:Y:S01]  /*1490*/  WARPGROUP.ARRIVE ;  /* 0x00000000000079c5 */ /* 0x000fe20000000000 */
[----:B------:R-:W-:Y:S02]  /*14a0*/  ULEA UR24, UR37, UR43, 0xb ;  /* 0x0000002b25187291 */ /* 0x000fe4000f8e583f */
[----:B------:R-:W-:Y:S01]  /*14b0*/  USHF.R.U32.HI UR4, URZ, 0x4, UR4 ;  /* 0x000000043f047899 */ /* 0x000fe20008011604 */
[----:B------:R-:W-:Y:S01]  /*14c0*/  UMOV UR9, 0x40000040 ;  /* 0x4000004000097882 */ /* 0x000fe20000000000 */
[----:B------:R-:W-:-:S02]  /*14d0*/  UMOV UR11, 0x40000040 ;  /* 0x40000040000b7882 */ /* 0x000fc40000000000 */
[----:B------:R-:W-:Y:S01]  /*14e0*/  ULOP3.LUT UR4, UR4, 0x3fff, URZ, 0xc0, !UPT ;  /* 0x00003fff04047892 */ /* 0x000fe2000f8ec03f */
[----:B------:R-:W-:Y:S01]  /*14f0*/  UMOV UR8, UR24 ;  /* 0x0000001800087c82 */ /* 0x000fe20008000000 */
[----:B------:R-:W-:Y:S02]  /*1500*/  UMOV UR13, UR9 ;  /* 0x00000009000d7c82 */ /* 0x000fe40008000000 */
[----:B------:R-:W-:Y:S01]  /*1510*/  ULOP3.LUT UR4, UR4, 0x10000, URZ, 0xfc, !UPT ;  /* 0x0001000004047892 */ /* 0x000fe2000f8efc3f */
[----:B------:R-:W-:Y:S01]  /*1520*/  UMOV UR12, UR8 ;  /* 0x00000008000c7c82 */ /* 0x000fe20008000000 */
[----:B------:R-:W-:Y:S02]  /*1530*/  UMOV UR15, 0x40000040 ;  /* 0x40000040000f7882 */ /* 0x000fe40000000000 */
[----:B------:R-:W-:Y:S01]  /*1540*/  UIMAD UR6, UR37, 0x700, UR4 ;  /* 0x00000700250678a4 */ /* 0x000fe2000f8e0204 */
[----:B------:R-:W-:Y:S01]  /*1550*/  UMOV UR16, UR8 ;  /* 0x0000000800107c82 */ /* 0x000fe20008000000 */
[----:B------:R-:W-:-:S02]  /*1560*/  UMOV UR17, UR9 ;  /* 0x0000000900117c82 */ /* 0x000fc40008000000 */
[----:B------:R-:W-:Y:S02]  /*1570*/  UIADD3 UR5, UR6, 0x80, URZ ;  /* 0x0000008006057890 */ /* 0x000fe4000fffe03f */
[----:B------:R-:W-:Y:S02]  /*1580*/  UIADD3 UR14, UR6, 0x100, URZ ;  /* 0x00000100060e7890 */ /* 0x000fe4000fffe03f */
[----:B------:R-:W-:Y:S01]  /*1590*/  UMOV UR10, UR6 ;  /* 0x00000006000a7c82 */ /* 0x000fe20008000000 */
[----:B------:R-:W-:Y:S01]  /*15a0*/  UIADD3 UR18, UR6, 0x180, URZ ;  /* 0x0000018006127890 */ /* 0x000fe2000fffe03f */
[----:B------:R-:W-:Y:S01]  /*15b0*/  HGMMA.64x16x16.F32 R72, gdesc[UR8], RZ, !UPT, gsb0 ;  /* 0x00200000084879f0 */ /* 0x000fe2000c0008ff */
[----:B------:R-:W-:Y:S01]  /*15c0*/  UMOV UR10, UR5 ;  /* 0x00000005000a7c82 */ /* 0x000fe20008000000 */
[----:B------:R-:W-:Y:S01]  /*15d0*/  UMOV UR11, 0x40000040 ;  /* 0x40000040000b7882 */ /* 0x000fe20000000000 */
[----:B------:R-:W-:Y:S01]  /*15e0*/  UMOV UR19, 0x40000040 ;  /* 0x4000004000137882 */ /* 0x000fe20000000000 */
[----:B------:R-:W-:Y:S01]  /*15f0*/  UIADD3 UR22, UR6, 0x200, URZ ;  /* 0x0000020006167890 */ /* 0x000fe2000fffe03f */
[----:B------:R-:W-:Y:S01]  /*1600*/  UMOV UR20, UR8 ;  /* 0x0000000800147c82 */ /* 0x000fe20008000000 */
[----:B------:R-:W-:Y:S01]  /*1610*/  UMOV UR21, UR9 ;  /* 0x0000000900157c82 */ /* 0x000fe20008000000 */
[----:B------:R-:W-:Y:S01]  /*1620*/  UMOV UR23, 0x40000040 ;  /* 0x4000004000177882 */ /* 0x000fe20000000000 */
[----:B------:R-:W-:Y:S01]  /*1630*/  UIADD3 UR5, UR6, 0x300, URZ ;  /* 0x0000030006057890 */ /* 0x000fe2000fffe03f */
[----:B------:R-:W-:-:S02]  /*1640*/  WARPGROUP.DEPBAR.LE gsb0, 0x0 ;  /* 0x00008000000079c5 */ /* 0x000fc40000010000 */
[----:B------:R-:W-:-:S06]  /*1650*/  WARPGROUP.ARRIVE ;  /* 0x00000000000079c5 */ /* 0x000fcc0000000000 */
[----:B------:R-:W-:Y:S01]  /*1660*/  HGMMA.64x16x16.F32 R64, gdesc[UR8], RZ, !UPT, gsb0 ;  /* 0x00200000084079f0 */ /* 0x000fe2000c0008ff */
[----:B------:R-:W-:Y:S01]  /*1670*/  UIADD3 UR10, UR6, 0x280, URZ ;  /* 0x00000280060a7890 */ /* 0x000fe2000fffe03f */
[----:B------:R-:W-:Y:S01]  /*1680*/  UMOV UR11, 0x40000040 ;  /* 0x40000040000b7882 */ /* 0x000fe20000000000 */
[----:B------:R-:W-:Y:S02]  /*1690*/  WARPGROUP.DEPBAR.LE gsb0, 0x0 ;  /* 0x00008000000079c5 */ /* 0x000fe40000010000 */
        /* <DEDUP_REMOVED lines=17> */
[----:B------:R-:W-:Y:S01]  /*17b0*/  UMOV UR10, UR5 ;  /* 0x00000005000a7c82 */ /* 0x000fe20008000000 */
[----:B------:R-:W-:Y:S01]  /*17c0*/  UMOV UR11, 0x40000040 ;  /* 0x40000040000b7882 */ /* 0x000fe20000000000 */
[----:B------:R-:W-:Y:S01]  /*17d0*/  UIADD3 UR5, UR6, 0x82, URZ ;  /* 0x0000008206057890 */ /* 0x000fe2000fffe03f */
[----:B------:R-:W-:Y:S02]  /*17e0*/  WARPGROUP.DEPBAR.LE gsb0, 0x0 ;  /* 0x00008000000079c5 */ /* 0x000fe40000010000 */
[----:B------:R-:W-:-:S06]  /*17f0*/  WARPGROUP.ARRIVE ;  /* 0x00000000000079c5 */ /* 0x000fcc0000000000 */
[----:B------:R-:W-:Y:S01]  /*1800*/  HGMMA.64x16x16.F32 R24, gdesc[UR8], RZ, !UPT, gsb0 ;  /* 0x00200000081879f0 */ /* 0x000fe2000c0008ff */
[----:B------:R-:W-:Y:S02]  /*1810*/  UIADD3 UR8, UR24, 0x2, URZ ;  /* 0x0000000218087890 */ /* 0x000fe4000fffe03f */
[----:B------:R-:W-:Y:S01]  /*1820*/  UIADD3 UR10, UR6, 0x2, URZ ;  /* 0x00000002060a7890 */ /* 0x000fe2000fffe03f */
[----:B------:R-:W-:Y:S01]  /*1830*/  UMOV UR9, 0x40000040 ;  /* 0x4000004000097882 */ /* 0x000fe20000000000 */
[----:B------:R-:W-:Y:S01]  /*1840*/  UMOV UR11, 0x40000040 ;  /* 0x40000040000b7882 */ /* 0x000fe20000000000 */
[----:B------:R-:W-:Y:S02]  /*1850*/  UMOV UR13, UR9 ;  /* 0x00000009000d7c82 */ /* 0x000fe40008000000 */
[----:B------:R-:W-:Y:S01]  /*1860*/  UMOV UR12, UR8 ;  /* 0x00000008000c7c82 */ /* 0x000fe20008000000 */
[----:B------:R-:W-:Y:S01]  /*1870*/  UMOV UR16, UR8 ;  /* 0x0000000800107c82 */ /* 0x000fe20008000000 */
[----:B------:R-:W-:Y:S01]  /*1880*/  UMOV UR17, UR9 ;  /* 0x0000000900117c82 */ /* 0x000fe20008000000 */
[----:B------:R-:W-:Y:S01]  /*1890*/  UMOV UR20, UR8 ;  /* 0x0000000800147c82 */ /* 0x000fe20008000000 */
[----:B------:R-:W-:Y:S01]  /*18a0*/  UMOV UR21, UR9 ;  /* 0x0000000900157c82 */ /* 0x000fe20008000000 */
[----:B------:R-:W-:-:S02]  /*18b0*/  WARPGROUP.DEPBAR.LE gsb0, 0x0 ;  /* 0x00008000000079c5 */ /* 0x000fc40000010000 */
[----:B------:R-:W-:-:S06]  /*18c0*/  WARPGROUP.ARRIVE ;  /* 0x00000000000079c5 */ /* 0x000fcc0000000000 */
[----:B------:R-:W-:Y:S01]  /*18d0*/  HGMMA.64x16x16.F32 R72, gdesc[UR8], R72, gsb0 ;  /* 0x00200000084879f0 */ /* 0x000fe20008000848 */
[----:B------:R-:W-:Y:S01]  /*18e0*/  UMOV UR10, UR5 ;  /* 0x00000005000a7c82 */ /* 0x000fe20008000000 */
[----:B------:R-:W-:Y:S01]  /*18f0*/  UMOV UR11, 0x40000040 ;  /* 0x40000040000b7882 */ /* 0x000fe20000000000 */
[----:B------:R-:W-:Y:S01]  /*1900*/  UIADD3 UR5, UR6, 0x302, URZ ;  /* 0x0000030206057890 */ /* 0x000fe2000fffe03f */
[----:B------:R-:W-:Y:S02]  /*1910*/  WARPGROUP.DEPBAR.LE gsb0, 0x0 ;  /* 0x00008000000079c5 */ /* 0x000fe40000010000 */
[----:B------:R-:W-:-:S06]  /*1920*/  WARPGROUP.ARRIVE ;  /* 0x00000000000079c5 */ /* 0x000fcc0000000000 */
[----:B------:R-:W-:Y:S01]  /*1930*/  HGMMA.64x16x16.F32 R64, gdesc[UR8], R64, gsb0 ;  /* 0x00200000084079f0 */ /* 0x000fe20008000840 */
[----:B------:R-:W-:Y:S01]  /*1940*/  UIADD3 UR10, UR6, 0x282, URZ ;  /* 0x00000282060a7890 */ /* 0x000fe2000fffe03f */
[----:B------:R-:W-:Y:S01]  /*1950*/  UMOV UR11, 0x40000040 ;  /* 0x40000040000b7882 */ /* 0x000fe20000000000 */
        /* <DEDUP_REMOVED lines=264> */
[----:B------:R-:W-:Y:S02]  /*29e0*/  WARPGROUP.DEPBAR.LE gsb0, 0x0 ;  /* 0x00008000000079c5 */ /* 0x000fe40000010000 */
[----:B------:R-:W-:-:S06]  /*29f0*/  WARPGROUP.ARRIVE ;  /* 0x00000000000079c5 */ /* 0x000fcc0000000000 */
[----:B------:R-:W-:Y:S01]  /*2a00*/  HGMMA.64x16x16.F32 R64, gdesc[UR8], R64, gsb0 ;  /* 0x00200000084079f0 */ /* 0x000fe20008000840 */
[----:B------:R-:W-:Y:S01]  /*2a10*/  UIADD3 UR10, UR6, 0x606, URZ ;  /* 0x00000606060a7890 */ /* 0x000fe2000fffe03f */
[----:B------:R-:W-:Y:S01]  /*2a20*/  UMOV UR11, 0x40000040 ;  /* 0x40000040000b7882 */ /* 0x000fe20000000000 */
[----:B------:R-:W-:Y:S01]  /*2a30*/  UIADD3 UR6, UR6, 0x686, URZ ;  /* 0x0000068606067890 */ /* 0x000fe2000fffe03f */
[----:B------:R-:W-:Y:S02]  /*2a40*/  WARPGROUP.DEPBAR.LE gsb0, 0x0 ;  /* 0x00008000000079c5 */ /* 0x000fe40000010000 */
[----:B------:R-:W-:-:S06]  /*2a50*/  WARPGROUP.ARRIVE ;  /* 0x00000000000079c5 */ /* 0x000fcc0000000000 */
[----:B------:R-:W-:Y:S03]  /*2a60*/  HGMMA.64x16x16.F32 R56, gdesc[UR12], R56, gsb0 ;  /* 0x002000000c3879f0 */ /* 0x000fe60008000838 */
        /* <DEDUP_REMOVED lines=8> */
[----:B------:R-:W-:Y:S01]  /*2af0*/  HGMMA.64x16x16.F32 R32, gdesc[UR8], R32, gsb0 ;  /* 0x00200000082079f0 */ /* 0x000fe20008000820 */
[----:B------:R-:W-:Y:S01]  /*2b00*/  UMOV UR10, UR6 ;  /* 0x00000006000a7c82 */ /* 0x000fe20008000000 */
[----:B------:R-:W-:Y:S01]  /*2b10*/  UMOV UR11, 0x40000040 ;  /* 0x40000040000b7882 */ /* 0x000fe20000000000 */
[----:B------:R-:W-:Y:S02]  /*2b20*/  WARPGROUP.DEPBAR.LE gsb0, 0x0 ;  /* 0x00008000000079c5 */ /* 0x000fe40000010000 */
[----:B------:R-:W-:-:S06]  /*2b30*/  WARPGROUP.ARRIVE ;  /* 0x00000000000079c5 */ /* 0x000fcc0000000000 */
[----:B------:R-:W-:Y:S03]  /*2b40*/  HGMMA.64x16x16.F32 R24, gdesc[UR8], R24, gsb0 ;  /* 0x00200000081879f0 */ /* 0x000fe60008000818 */
[----:B------:R-:W-:Y:S02]  /*2b50*/  WARPGROUP.DEPBAR.LE gsb0, 0x0 ;  /* 0x00008000000079c5 */ /* 0x000fe40000010000 */
[----:B------:R-:W-:Y:S05]  /*2b60*/  @!P2 BRA `(.L_x_18) ;  /* 0x00000018000ca947 */ /* 0x000fea0003800000 */
[----:B------:R-:W-:Y:S01]  /*2b70*/  UIADD3 UR5, UR37, 0x1, URZ ;  /* 0x0000000125057890 */ /* 0x000fe2000fffe03f */
[----:B01----:R-:W-:-:S03]  /*2b80*/  IMAD.U32 R0, RZ, RZ, UR42 ;  /* 0x0000002aff007e24 */ /* 0x003fc6000f8e00ff */
[----:B------:R-:W-:-:S04]  /*2b90*/  UISETP.NE.AND UP0, UPT, UR5, 0x3, UPT ;  /* 0x000000030500788c */ /* 0x000fc8000bf05270 */
[----:B------:R-:W-:Y:S02]  /*2ba0*/  USEL UR6, URZ, 0x1, UP0 ;  /* 0x000000013f067887 */ /* 0x000fe40008000000 */
[----:B------:R-:W-:Y:S02]  /*2bb0*/  USEL UR5, UR5, URZ, UP0 ;  /* 0x0000003f05057287 */ /* 0x000fe40008000000 */
[----:B------:R-:W-:-:S06]  /*2bc0*/  ULOP3.LUT UR6, UR36, UR6, URZ, 0x3c, !UPT ;  /* 0x0000000624067292 */ /* 0x000fcc000f8e3c3f */
[----:B------:R-:W-:Y:S01]  /*2bd0*/  IMAD.U32 R5, RZ, RZ, UR6 ;  /* 0x00000006ff057e24 */ /* 0x000fe2000f8e00ff */
[----:B------:R-:W-:-:S06]  /*2be0*/  UMOV UR6, UR37 ;  /* 0x0000002500067c82 */ /* 0x000fcc0008000000 */
.L_x_25:
[----:B01----:R-:W-:Y:S05]  /*2bf0*/  @!P0 BRA `(.L_x_19) ;  /* 0x0000000000048947 */ /* 0x003fea0003800000 */
[----:B------:R-:W-:Y:S01]  /*2c00*/  BPT.TRAP 0x1 ;  /* 0x000000040000795c */ /* 0x000fe20000300000 */
.L_x_19:
[----:B------:R-:W0:Y:S01]  /*2c10*/  S2UR UR8, SR_CgaCtaId ;  /* 0x00000000000879c3 */ /* 0x000e220000008800 */
[----:B------:R-:W-:Y:S01]  /*2c20*/  UMOV UR7, 0x400 ;  /* 0x0000040000077882 */ /* 0x000fe20000000000 */
[----:B------:R-:W-:Y:S01]  /*2c30*/  SHF.L.U32 R3, R5, 0x1f, RZ ;  /* 0x0000001f05037819 */ /* 0x000fe200000006ff */
[----:B0-----:R-:W-:-:S04]  /*2c40*/  ULEA UR7, UR8, UR7, 0x18 ;  /* 0x0000000708077291 */ /* 0x001fc8000f8ec03f */
[----:B------:R-:W-:-:S09]  /*2c50*/  ULEA UR8, UR5, UR7, 0x3 ;  /* 0x0000000705087291 */ /* 0x000fd2000f8e183f */
[----:B------:R0:W1:Y:S01]  /*2c60*/  SYNCS.PHASECHK.TRANS64.TRYWAIT P1, [UR8], R3 ;  /* 0x00000003ff0075a7 */ /* 0x0000620008020148 */
[----:B------:R-:W-:Y:S05]  /*2c70*/  @!P0 BRA `(.L_x_20) ;  /* 0x0000000000048947 */ /* 0x000fea0003800000 */
[----:B------:R-:W-:Y:S01]  /*2c80*/  BPT.TRAP 0x1 ;  /* 0x000000040000795c */ /* 0x000fe20000300000 */
.L_x_20:
[----:B-1----:R-:W-:Y:S05]  /*2c90*/  @P1 BRA `(.L_x_21) ;  /* 0x0000000000081947 */ /* 0x002fea0003800000 */
[----:B------:R-:W1:Y:S02]  /*2ca0*/  SYNCS.PHASECHK.TRANS64.TRYWAIT P1, [UR8], R3 ;  /* 0x00000003ff0075a7 */ /* 0x000e640008020148 */
[----:B-1----:R-:W-:Y:S05]  /*2cb0*/  @!P1 BRA `(.L_x_22) ;  /* 0x0000006c00d49947 */ /* 0x002fea0003800000 */
.L_x_21:
[----:B------:R-:W-:Y:S01]  /*2cc0*/  ULEA UR10, UR5, UR43, 0xb ;  /* 0x0000002b050a7291 */ /* 0x000fe2000f8e583f */
[----:B------:R-:W-:Y:S01]  /*2cd0*/  WARPGROUP.ARRIVE ;  /* 0x00000000000079c5 */ /* 0x000fe20000000000 */
[----:B------:R-:W-:Y:S01]  /*2ce0*/  UIMAD UR8, UR5, 0x700, UR4 ;  /* 0x00000700050878a4 */ /* 0x000fe2000f8e0204 */
[----:B------:R-:W-:Y:S01]  /*2cf0*/  UMOV UR13, 0x40000040 ;  /* 0x40000040000d7882 */ /* 0x000fe20000000000 */
[----:B------:R-:W-:Y:S02]  /*2d00*/  UMOV UR15, 0x40000040 ;  /* 0x40000040000f7882 */ /* 0x000fe40000000000 */
[----:B------:R-:W-:Y:S01]  /*2d10*/  UIADD3 UR9, UR8, 0x80, URZ ;  /* 0x0000008008097890 */ /* 0x000fe2000fffe03f */
[----:B------:R-:W-:Y:S02]  /*2d20*/  UMOV UR12, UR10 ;  /* 0x0000000a000c7c82 */ /* 0x000fe40008000000 */
[----:B------:R-:W-:Y:S01]  /*2d30*/  UMOV UR14, UR8 ;  /* 0x00000008000e7c82 */ /* 0x000fe20008000000 */
[----:B------:R-:W-:Y:S01]  /*2d40*/  UIADD3 UR11, UR8, 0x100, URZ ;  /* 0x00000100080b7890 */ /* 0x000fe2000fffe03f */
[----:B------:R-:W-:Y:S01]  /*2d50*/  HGMMA.64x16x16.F32 R72, gdesc[UR12], R72, gsb0 ;  /* 0x002000000c4879f0 */ /* 0x000fe20008000848 */
[----:B------:R-:W-:Y:S01]  /*2d60*/  UMOV UR15, 0x40000040 ;  /* 0x40000040000f7882 */ /* 0x000fe20000000000 */
[----:B------:R-:W-:Y:S01]  /*2d70*/  UMOV UR14, UR9 ;  /* 0x00000009000e7c82 */ /* 0x000fe20008000000 */
[----:B------:R-:W-:-:S02]  /*2d80*/  UIADD3 UR16, UR8, 0x180, URZ ;  /* 0x0000018008107890 */ /* 0x000fc4000fffe03f */
[----:B------:R-:W-:Y:S01]  /*2d90*/  UIADD3 UR9, UR8, 0x200, URZ ;  /* 0x0000020008097890 */ /* 0x000fe2000fffe03f */
        /* <DEDUP_REMOVED lines=287> */
[----:B------:R-:W-:Y:S02]  /*3f90*/  WARPGROUP.DEPBAR.LE gsb0, 0x0 ;  /* 0x00008000000079c5 */ /* 0x000fe40000010000 */
[----:B------:R-:W-:-:S06]  /*3fa0*/  WARPGROUP.ARRIVE ;  /* 0x00000000000079c5 */ /* 0x000fcc0000000000 */
[----:B------:R-:W-:Y:S01]  /*3fb0*/  HGMMA.64x16x16.F32 R24, gdesc[UR12], R24, gsb0 ;  /* 0x002000000c1879f0 */ /* 0x000fe20008000818 */
[----:B------:R-:W-:Y:S02]  /*3fc0*/  UIADD3 UR12, UR10, 0x406, URZ ;  /* 0x000004060a0c7890 */ /* 0x000fe4000fffe03f */
[----:B------:R-:W-:Y:S01]  /*3fd0*/  UIADD3 UR14, UR8, 0x386, URZ ;  /* 0x00000386080e7890 */ /* 0x000fe2000fffe03f */
[----:B------:R-:W-:Y:S01]  /*3fe0*/  UMOV UR13, 0x40000040 ;  /* 0x40000040000d7882 */ /* 0x000fe20000000000 */
        /* <DEDUP_REMOVED lines=13> */
[----:B------:R-:W-:Y:S02]  /*40c0*/  UIADD3 UR10, UR8, 0x606, URZ ;  /* 0x00000606080a7890 */ /* 0x000fe4000fffe03f */
        /* <DEDUP_REMOVED lines=26> */
[----:B------:R-:W-:Y:S01]  /*4270*/  BPT.TRAP 0x1 ;  /* 0x000000040000795c */ /* 0x000fe20000300000 */
.L_x_23:
[----:B------:R-:W-:Y:S01]  /*4280*/  ULEA UR7, UR6, UR7, 0x3 ;  /* 0x0000000706077291 */ /* 0x000fe2000f8e183f */
[----:B------:R-:W-:-:S03]  /*4290*/  ISETP.GT.U32.AND P1, PT, R18, 0x1, PT ;  /* 0x000000011200780c */ /* 0x000fc60003f24070 */
[----:B------:R-:W-:-:S04]  /*42a0*/  UIADD3 UR7, UR7, 0x18, URZ ;  /* 0x0000001807077890 */ /* 0x000fc8000fffe03f */
[----:B------:R-:W-:-:S09]  /*42b0*/  UPRMT UR7, URZ, 0x654, UR7 ;  /* 0x000006543f077896 */ /* 0x000fd20008000007 */
[----:B------:R-:W-:Y:S01]  /*42c0*/  SYNCS.ARRIVE.TRANS64.RED.A1T0 RZ, [UR7], RZ ;  /* 0x000000ffffff79a7 */ /* 0x000fe20008100407 */
[----:B------:R-:W-:Y:S05]  /*42d0*/  @P1 BRA `(.L_x_24) ;  /* 0x0000000000041947 */ /* 0x000fea0003800000 */
[----:B------:R-:W-:Y:S01]  /*42e0*/  BPT.TRAP 0x1 ;  /* 0x000000040000795c */ /* 0x000fe20000300000 */
.L_x_24:
[----:B------:R-:W-:Y:S01]  /*42f0*/  UIADD3 UR5, UR5, 0x1, URZ ;  /* 0x0000000105057890 */ /* 0x000fe2000fffe03f */
[C---:B------:R-:W-:Y:S01]  /*4300*/  ISETP.GT.AND P1, PT, R0.reuse, 0x1, PT ;  /* 0x000000010000780c */ /* 0x040fe20003f24270 */
[----:B------:R-:W-:Y:S01]  /*4310*/  UIADD3 UR6, UR6, 0x1, URZ ;  /* 0x0000000106067890 */ /* 0x000fe2000fffe03f */
[----:B------:R-:W-:Y:S01]  /*4320*/  VIADD R0, R0, 0xffffffff ;  /* 0xffffffff00007836 */ /* 0x000fe20000000000 */
[----:B------:R-:W-:Y:S02]  /*4330*/  UISETP.NE.AND UP0, UPT, UR5, 0x3, UPT ;  /* 0x000000030500788c */ /* 0x000fe4000bf05270 */
[----:B------:R-:W-:Y:S02]  /*4340*/  UISETP.NE.AND UP1, UPT, UR6, 0x3, UPT ;  /* 0x000000030600788c */ /* 0x000fe4000bf25270 */
[----:B------:R-:W-:Y:S02]  /*4350*/  USEL UR7, URZ, 0x1, UP0 ;  /* 0x000000013f077887 */ /* 0x000fe40008000000 */
[----:B------:R-:W-:-:S02]  /*4360*/  USEL UR5, UR5, URZ, UP0 ;  /* 0x0000003f05057287 */ /* 0x000fc40008000000 */
[----:B------:R-:W-:Y:S02]  /*4370*/  USEL UR6, UR6, URZ, UP1 ;  /* 0x0000003f06067287 */ /* 0x000fe40008800000 */
[----:B------:R-:W-:Y:S01]  /*4380*/  LOP3.LUT R5, R5, UR7, RZ, 0x3c, !PT ;  /* 0x0000000705057c12 */ /* 0x000fe2000f8e3cff */
[----:B------:R-:W-:Y:S09]  /*4390*/  @P1 BRA `(.L_x_25) ;  /* 0xffffffe800141947 */ /* 0x000ff2000383ffff */
.L_x_18:
[----:B01----:R-:W0:Y:S02]  /*43a0*/  LDC R0, c[0x0][0x28c] ;  /* 0x0000a300ff007b82 */ /* 0x003e240000000800 */
[----:B0-----:R-:W-:-:S13]  /*43b0*/  ISETP.GE.AND P1, PT, R0, 0x1, PT ;  /* 0x000000010000780c */ /* 0x001fda0003f26270 */
[----:B------:R-:W-:Y:S05]  /*43c0*/  @!P1 BRA `(.L_x_26) ;  /* 0x0000000000409947 */ /* 0x000fea0003800000 */
[----:B------:R-:W-:Y:S05]  /*43d0*/  @!P0 BRA `(.L_x_27) ;  /* 0x0000000000048947 */ /* 0x000fea0003800000 */
[----:B------:R-:W-:Y:S01]  /*43e0*/  BPT.TRAP 0x1 ;  /* 0x000000040000795c */ /* 0x000fe20000300000 */
.L_x_27:
[----:B------:R-:W0:Y:S01]  /*43f0*/  S2UR UR7, SR_CgaCtaId ;  /* 0x00000000000779c3 */ /* 0x000e220000008800 */
[----:B------:R-:W-:Y:S01]  /*4400*/  UIADD3 UR6, UR42, UR37, URZ ;  /* 0x000000252a067290 */ /* 0x000fe2000fffe03f */
[----:B------:R-:W-:-:S03]  /*4410*/  ISETP.GT.U32.AND P0, PT, R18, 0x1, PT ;  /* 0x000000011200780c */ /* 0x000fc60003f04070 */
[----:B------:R-:W-:-:S04]  /*4420*/  UIMAD.WIDE.U32 UR4, UR6, -0x55555555, URZ ;  /* 0xaaaaaaab060478a5 */ /* 0x000fc8000f8e003f */
[----:B------:R-:W-:-:S03]  /*4430*/  USHF.R.U32.HI UR4, URZ, 0x1, UR5 ;  /* 0x000000013f047899 */ /* 0x000fc60008011605 */
[----:B------:R-:W-:Y:S01]  /*4440*/  UMOV UR5, 0x400 ;  /* 0x0000040000057882 */ /* 0x000fe20000000000 */
[----:B------:R-:W-:Y:S02]  /*4450*/  UIMAD UR6, UR4, -0x3, UR6 ;  /* 0xfffffffd040678a4 */ /* 0x000fe4000f8e0206 */
[----:B0-----:R-:W-:-:S04]  /*4460*/  ULEA UR5, UR7, UR5, 0x18 ;  /* 0x0000000507057291 */ /* 0x001fc8000f8ec03f */
[----:B------:R-:W-:-:S04]  /*4470*/  ULEA UR6, UR6, UR5, 0x3 ;  /* 0x0000000506067291 */ /* 0x000fc8000f8e183f */
[----:B------:R-:W-:-:S04]  /*4480*/  UIADD3 UR6, UR6, 0x18, URZ ;  /* 0x0000001806067890 */ /* 0x000fc8000fffe03f */
[----:B------:R-:W-:-:S09]  /*4490*/  UPRMT UR6, URZ, 0x654, UR6 ;  /* 0x000006543f067896 */ /* 0x000fd20008000006 */
[----:B------:R-:W-:Y:S01]  /*44a0*/  SYNCS.ARRIVE.TRANS64.RED.A1T0 RZ, [UR6], RZ ;  /* 0x000000ffffff79a7 */ /* 0x000fe20008100406 */
[----:B------:R-:W-:Y:S05]  /*44b0*/  @P0 BRA `(.L_x_26) ;  /* 0x0000000000040947 */ /* 0x000fea0003800000 */
[----:B------:R-:W-:Y:S01]  /*44c0*/  BPT.TRAP 0x1 ;  /* 0x000000040000795c */ /* 0x000fe20000300000 */
.L_x_26:
[----:B------:R-:W-:Y:S01]  /*44d0*/  IMAD R10, R91, 0x70, RZ ;  /* 0x000000705b0a7824 */ /* 0x000fe200078e02ff */
[----:B------:R-:W-:Y:S01]  /*44e0*/  UIADD3 UR37, UR41, UR37, URZ ;  /* 0x0000002529257290 */ /* 0x000fe2000fffe03f */
[----:B------:R-:W-:Y:S01]  /*44f0*/  SHF.R.S32.HI R13, RZ, 0x1f, R89 ;  /* 0x0000001fff0d7819 */ /* 0x000fe20000011459 */
[----:B------:R-:W-:Y:S01]  /*4500*/  ULDC UR7, c[0x0][0x288] ;  /* 0x0000a20000077ab9 */ /* 0x000fe20000000800 */
[----:B------:R-:W-:Y:S01]  /*4510*/  IMAD.SHL.U32 R3, R93, 0x80, RZ ;  /* 0x000000805d037824 */ /* 0x000fe200078e00ff */
[C---:B------:R-:W-:Y:S01]  /*4520*/  LOP3.LUT R8, R10.reuse, 0x6, R85, 0xf8, !PT ;  /* 0x000000060a087812 */ /* 0x040fe200078ef855 */
[----:B------:R-:W-:Y:S01]  /*4530*/  UISETP.GT.U32.AND UP0, UPT, UR37, 0x2, UPT ;  /* 0x000000022500788c */ /* 0x000fe2000bf04070 */
[----:B------:R-:W-:Y:S01]  /*4540*/  ISETP.GE.AND P0, PT, R10, UR7, PT ;  /* 0x000000070a007c0c */ /* 0x000fe2000bf06270 */
[----:B------:R-:W-:Y:S01]  /*4550*/  ULDC.64 UR4, c[0x0][0x5d0] ;  /* 0x0001740000047ab9 */ /* 0x000fe20000000a00 */
[----:B------:R-:W-:Y:S01]  /*4560*/  SHF.R.S32.HI R9, RZ, 0x1f, R8 ;  /* 0x0000001fff097819 */ /* 0x000fe20000011408 */
[----:B------:R-:W-:Y:S01]  /*4570*/  ULDC UR10, c[0x0][0x284] ;  /* 0x0000a100000a7ab9 */ /* 0x000fe20000000800 */
[----:B------:R-:W-:Y:S01]  /*4580*/  IMAD R0, R13, UR4, RZ ;  /* 0x000000040d007c24 */ /* 0x000fe2000f8e02ff */
[----:B------:R-:W-:Y:S01]  /*4590*/  UISETP.LT.U32.AND UP0, UPT, UR41, 0x3, UP0 ;  /* 0x000000032900788c */ /* 0x000fe20008701070 */
[----:B------:R-:W-:Y:S01]  /*45a0*/  ISETP.GE.OR P0, PT, R3, UR10, P0 ;  /* 0x0000000a03007c0c */ /* 0x000fe20008706670 */
[----:B------:R-:W-:Y:S01]  /*45b0*/  UISETP.GE.U32.AND UP1, UPT, UR41, 0x3, UPT ;  /* 0x000000032900788c */ /* 0x000fe2000bf26070 */
[C---:B------:R-:W-:Y:S01]  /*45c0*/  IMAD R7, R89.reuse, UR5, R0 ;  /* 0x0000000559077c24 */ /* 0x040fe2000f8e0200 */
[----:B------:R-:W-:Y:S01]  /*45d0*/  USEL UR6, URZ, 0x1, !UP0 ;  /* 0x000000013f067887 */ /* 0x000fe2000c000000 */
[----:B------:R-:W-:Y:S01]  /*45e0*/  IMAD.WIDE.U32 R4, R89, UR4, R8 ;  /* 0x0000000459047c25 */ /* 0x000fe2000f8e0008 */
[----:B------:R-:W-:Y:S01]  /*45f0*/  UIMAD.WIDE.U32 UR4, UR37, -0x55555555, URZ ;  /* 0xaaaaaaab250478a5 */ /* 0x000fe2000f8e003f */
[----:B------:R-:W-:-:S02]  /*4600*/  ULDC.64 UR8, c[0x0][0x5c8] ;  /* 0x0001720000087ab9 */ /* 0x000fc40000000a00 */
[----:B------:R-:W-:Y:S01]  /*4610*/  IMAD.WIDE R92, R93, 0x80, R22 ;  /* 0x000000805d5c7825 */ /* 0x000fe200078e0216 */
[----:B------:R-:W-:Y:S02]  /*4620*/  USHF.R.U32.HI UR4, URZ, 0x1, UR5 ;  /* 0x000000013f047899 */ /* 0x000fe40008011605 */
[----:B------:R-:W-:Y:S01]  /*4630*/  ULOP3.LUT UR36, UR36, UR6, URZ, 0x3c, !UPT ;  /* 0x0000000624247292 */ /* 0x000fe2000f8e3c3f */
[----:B------:R-:W-:Y:S01]  /*4640*/  IMAD R11, R93, UR8, RZ ;  /* 0x000000085d0b7c24 */ /* 0x000fe2000f8e02ff */
[----:B------:R-:W-:Y:S01]  /*4650*/  UIMAD UR37, UR4, -0x3, UR37 ;  /* 0xfffffffd042578a4 */ /* 0x000fe2000f8e0225 */
[----:B------:R-:W-:Y:S01]  /*4660*/  IMAD.IADD R5, R5, 0x1, R7 ;  /* 0x0000000105057824 */ /* 0x000fe200078e0207 */
[----:B------:R-:W-:Y:S01]  /*4670*/  @UP1 ULOP3.LUT UR36, UR36, 0x1, UR4, 0x78, !UPT ;  /* 0x0000000124241892 */ /* 0x000fe2000f8e7804 */
[C---:B------:R-:W-:Y:S02]  /*4680*/  IMAD R11, R92.reuse, UR9, R11 ;  /* 0x000000095c0b7c24 */ /* 0x040fe4000f8e020b */
[----:B------:R-:W-:-:S04]  /*4690*/  IMAD.WIDE.U32 R6, R92, UR8, R4 ;  /* 0x000000085c067c25 */ /* 0x000fc8000f8e0004 */
[----:B------:R-:W-:Y:S01]  /*46a0*/  IMAD.MOV.U32 R0, RZ, RZ, -0x1 ;  /* 0xffffffffff007424 */ /* 0x000fe200078e00ff */
[----:B------:R-:W-:Y:S06]  /*46b0*/  @P0 BRA `(.L_x_28) ;  /* 0x0000003800400947 */ /* 0x000fec0003800000 */
[----:B-----5:R-:W-:Y:S01]  /*46c0*/  FSETP.NEU.AND P0, PT, R80, RZ, PT ;  /* 0x000000ff5000720b */ /* 0x020fe20003f0d000 */
[----:B------:R-:W-:Y:S01]  /*46d0*/  IMAD.IADD R4, R81, 0x1, -R10 ;  /* 0x0000000151047824 */ /* 0x000fe200078e0a0a */
[----:B------:R-:W-:Y:S01]  /*46e0*/  BSSY B0, `(.L_x_28) ;  /* 0x000038d000007945 */ /* 0x000fe20003800000 */
[----:B------:R-:W-:Y:S02]  /*46f0*/  IMAD.IADD R3, R88, 0x1, -R3 ;  /* 0x0000000158037824 */ /* 0x000fe400078e0a03 */
[----:B------:R-:W-:Y:S01]  /*4700*/  IMAD.IADD R91, R7, 0x1, R11 ;  /* 0x00000001075b7824 */ /* 0x000fe200078e020b */
[----:B------:R-:W-:-:S04]  /*4710*/  ISETP.GT.AND P1, PT, R4, RZ, PT ;  /* 0x000000ff0400720c */ /* 0x000fc80003f24270 */
[----:B------:R-:W-:-:S03]  /*4720*/  ISETP.GT.AND P2, PT, R3, RZ, P1 ;  /* 0x000000ff0300720c */ /* 0x000fc60000f44270 */
[----:B------:R-:W-:Y:S10]  /*4730*/  @!P0 BRA `(.L_x_29) ;  /* 0x0000002400dc8947 */ /* 0x000ff40003800000 */
[----:B------:R-:W0:Y:S01]  /*4740*/  LDC.64 R96, c[0x0][0x5b8] ;  /* 0x00016e00ff607b82 */ /* 0x000e220000000a00 */
[----:B------:R-:W-:-:S07]  /*4750*/  ULDC.64 UR4, c[0x0][0x5c0] ;  /* 0x0001700000047ab9 */ /* 0x000fce0000000a00 */
[----:B------:R-:W1:Y:S08]  /*4760*/  LDC.64 R100, c[0x0][0x5b0] ;  /* 0x00016c00ff647b82 */ /* 0x000e700000000a00 */
[----:B------:R-:W2:Y:S01]  /*4770*/  LDC.64 R102, c[0x0][0x5a8] ;  /* 0x00016a00ff667b82 */ /* 0x000ea20000000a00 */
[-C--:B0-----:R-:W-:Y:S02]  /*4780*/  IMAD R10, R13, R96.reuse, RZ ;  /* 0x000000600d0a7224 */ /* 0x081fe400078e02ff */
[----:B------:R-:W-:-:S04]  /*4790*/  IMAD.WIDE.U32 R94, R89, R96, R8 ;  /* 0x00000060595e7225 */ /* 0x000fc800078e0008 */
[----:B------:R-:W-:Y:S02]  /*47a0*/  IMAD R97, R89, R97, R10 ;  /* 0x0000006159617224 */ /* 0x000fe400078e020a */
[-C--:B-1----:R-:W-:Y:S02]  /*47b0*/  IMAD R5, R93, R100.reuse, RZ ;  /* 0x000000645d057224 */ /* 0x082fe400078e02ff */
[----:B------:R-:W-:Y:S02]  /*47c0*/  IMAD.IADD R13, R95, 0x1, R97 ;  /* 0x000000015f0d7824 */ /* 0x000fe400078e0261 */
[----:B------:R-:W-:Y:S02]  /*47d0*/  IMAD.MOV.U32 R12, RZ, RZ, R94 ;  /* 0x000000ffff0c7224 */ /* 0x000fe400078e005e */
[C---:B------:R-:W-:Y:S02]  /*47e0*/  IMAD R99, R92.reuse, R101, R5 ;  /* 0x000000655c637224 */ /* 0x040fe400078e0205 */
[----:B------:R-:W-:-:S04]  /*47f0*/  IMAD.WIDE.U32 R10, R92, R100, R12 ;  /* 0x000000645c0a7225 */ /* 0x000fc800078e000c */
[----:B------:R-:W-:Y:S01]  /*4800*/  IMAD.IADD R5, R11, 0x1, R99 ;  /* 0x000000010b057824 */ /* 0x000fe200078e0263 */
[----:B--2---:R-:W-:-:S04]  /*4810*/  LEA R14, P0, R10, R102, 0x1 ;  /* 0x000000660a0e7211 */ /* 0x004fc800078008ff */
[----:B------:R-:W-:-:S05]  /*4820*/  LEA.HI.X R15, R10, R103, R5, 0x1, P0 ;  /* 0x000000670a0f7211 */ /* 0x000fca00000f0c05 */
[----:B------:R-:W2:Y:S01]  /*4830*/  @P2 LDG.E.LTC128B.U16 R5, desc[UR44][R14.64] ;  /* 0x0000002c0e052981 */ /* 0x000ea2000c1e1520 */
[----:B------:R-:W-:Y:S01]  /*4840*/  LEA R10, P0, R6, UR4, 0x1 ;  /* 0x00000004060a7c11 */ /* 0x000fe2000f8008ff */
[----:B------:R-:W-:Y:S01]  /*4850*/  IMAD.WIDE.U32 R20, R92, R100, R8 ;  /* 0x000000645c147225 */ /* 0x000fe200078e0008 */
[----:B------:R-:W-:Y:S02]  /*4860*/  BSSY B1, `(.L_x_30) ;  /* 0x0000013000017945 */ /* 0x000fe40003800000 */
[----:B------:R-:W-:Y:S01]  /*4870*/  LEA.HI.X R11, R6, UR5, R91, 0x1, P0 ;  /* 0x00000005060b7c11 */ /* 0x000fe200080f0c5b */
[----:B------:R-:W-:Y:S01]  /*4880*/  IMAD.IADD R21, R99, 0x1, R21 ;  /* 0x0000000163157824 */ /* 0x000fe200078e0215 */
[----:B------:R-:W-:Y:S01]  /*4890*/  ISETP.GT.AND P0, PT, R4, 0x1, PT ;  /* 0x000000010400780c */ /* 0x000fe20003f04270 */
[----:B------:R-:W-:-:S03]  /*48a0*/  IMAD.WIDE.U32 R20, R89, R96, R20 ;  /* 0x0000006059147225 */ /* 0x000fc600078e0014 */
[----:B------:R-:W-:Y:S02]  /*48b0*/  ISETP.GT.AND P3, PT, R3, RZ, P0 ;  /* 0x000000ff0300720c */ /* 0x000fe40000764270 */
[----:B------:R-:W-:Y:S01]  /*48c0*/  LEA R6, P4, R20, R102, 0x1 ;  /* 0x0000006614067211 */ /* 0x000fe200078808ff */
[----:B--2---:R-:W-:-:S05]  /*48d0*/  HADD2.F32 R7, -RZ, R5.H0_H0 ;  /* 0x20000005ff077230 */ /* 0x004fca0000004100 */
[----:B------:R-:W-:-:S04]  /*48e0*/  FMUL R7, R7, R80 ;  /* 0x0000005007077220 */ /* 0x000fc80000400000 */
[----:B------:R-:W-:-:S05]  /*48f0*/  FFMA R7, R72, R19, R7 ;  /* 0x0000001348077223 */ /* 0x000fca0000000007 */
[----:B------:R-:W-:Y:S01]  /*4900*/  F2FP.F16.F32.PACK_AB R14, RZ, R7 ;  /* 0x00000007ff0e723e */ /* 0x000fe200000000ff */
[----:B------:R-:W-:-:S03]  /*4910*/  IMAD.IADD R7, R97, 0x1, R21 ;  /* 0x0000000161077824 */ /* 0x000fc600078e0215 */
[----:B------:R-:W-:Y:S01]  /*4920*/  PRMT R15, R14, 0x7610, R15 ;  /* 0x000076100e0f7816 */ /* 0x000fe2000000000f */
[----:B------:R-:W-:Y:S01]  /*4930*/  IMAD.SHL.U32 R14, R100, 0x8, RZ ;  /* 0x00000008640e7824 */ /* 0x000fe200078e00ff */
[----:B------:R-:W-:-:S03]  /*4940*/  LEA.HI.X R7, R20, R103, R7, 0x1, P4 ;  /* 0x0000006714077211 */ /* 0x000fc600020f0c07 */
[----:B------:R0:W-:Y:S02]  /*4950*/  @P2 STG.E.U16 desc[UR44][R10.64], R15 ;  /* 0x0000000f0a002986 */ /* 0x0001e4000c10152c */
[----:B0-----:R-:W-:Y:S01]  /*4960*/  SHF.L.U64.HI R15, R100, 0x3, R101 ;  /* 0x00000003640f7819 */ /* 0x001fe20000010265 */
[----:B------:R-:W-:Y:S06]  /*4970*/  @!P3 BRA `(.L_x_31) ;  /* 0x000000000004b947 */ /* 0x000fec0003800000 */
[----:B------:R0:W5:Y:S02]  /*4980*/  LDG.E.LTC128B.U16 R5, desc[UR44][R6.64+0x2] ;  /* 0x0000022c06057981 */ /* 0x000164000c1e1520 */
.L_x_31:
[----:B------:R-:W-:Y:S05]  /*4990*/  BSYNC B1 ;  /* 0x0000000000017941 */ /* 0x000fea0003800000 */
.L_x_30:
[----:B-----5:R-:W-:Y:S01]  /*49a0*/  HADD2.F32 R91, -RZ, R5.H0_H0 ;  /* 0x20000005ff5b7230 */ /* 0x020fe20000004100 */
[----:B------:R-:W-:Y:S01]  /*49b0*/  ISETP.GT.AND P1, PT, R3, 0x8, P1 ;  /* 0x000000080300780c */ /* 0x000fe20000f24270 */
[----:B------:R-:W-:Y:S01]  /*49c0*/  IMAD.WIDE.U32 R20, R92, R100, R14 ;  /* 0x000000645c147225 */ /* 0x000fe200078e000e */
[----:B------:R-:W-:-:S03]  /*49d0*/  PRMT R72, R5, 0x7610, R72 ;  /* 0x0000761005487816 */ /* 0x000fc60000000048 */
[----:B------:R-:W-:Y:S01]  /*49e0*/  FMUL R12, R91, R80 ;  /* 0x000000505b0c7220 */ /* 0x000fe20000400000 */
[----:B------:R-:W-:Y:S01]  /*49f0*/  IMAD.IADD R99, R99, 0x1, R21 ;  /* 0x0000000163637824 */ /* 0x000fe200078e0215 */
[----:B------:R-:W-:Y:S02]  /*4a00*/  IADD3 R94, P2, R94, R20, RZ ;  /* 0x000000145e5e7210 */ /* 0x000fe40007f5e0ff */
[----:B------:R-:W-:-:S03]  /*4a10*/  FFMA R12, R73, R19, R12 ;  /* 0x00000013490c7223 */ /* 0x000fc6000000000c */
[----:B------:R-:W-:Y:S01]  /*4a20*/  IMAD.X R13, R99, 0x1, R13, P2 ;  /* 0x00000001630d7824 */ /* 0x000fe200010e060d */
[C---:B------:R-:W-:Y:S02]  /*4a30*/  LEA R14, P2, R94.reuse, R102, 0x1 ;  /* 0x000000665e0e7211 */ /* 0x040fe400078408ff */
[----:B------:R-:W-:Y:S02]  /*4a40*/  F2FP.F16.F32.PACK_AB R12, RZ, R12 ;  /* 0x0000000cff0c723e */ /* 0x000fe400000000ff */
[----:B------:R-:W-:Y:S02]  /*4a50*/  LEA.HI.X R15, R94, R103, R13, 0x1, P2 ;  /* 0x000000675e0f7211 */ /* 0x000fe400010f0c0d */
[----:B------:R-:W-:-:S05]  /*4a60*/  PRMT R21, R12, 0x7610, R21 ;  /* 0x000076100c157816 */ /* 0x000fca0000000015 */
[----:B------:R1:W-:Y:S04]  /*4a70*/  @P3 STG.E.U16 desc[UR44][R10.64+0x2], R21 ;  /* 0x000002150a003986 */ /* 0x0003e8000c10152c */
[----:B------:R-:W2:Y:S01]  /*4a80*/  @P1 LDG.E.LTC128B.U16 R72, desc[UR44][R14.64] ;  /* 0x0000002c0e481981 */ /* 0x000ea2000c1e1520 */
[----:B------:R-:W-:Y:S01]  /*4a90*/  IADD3 R20, P2, R8, R20, RZ ;  /* 0x0000001408147210 */ /* 0x000fe20007f5e0ff */
[----:B------:R-:W-:Y:S01]  /*4aa0*/  BSSY B1, `(.L_x_32) ;  /* 0x0000011000017945 */ /* 0x000fe20003800000 */
[C---:B------:R-:W-:Y:S02]  /*4ab0*/  SHF.L.U64.HI R13, R84.reuse, 0x1, R83 ;  /* 0x00000001540d7819 */ /* 0x040fe40000010253 */
[----:B------:R-:W-:Y:S01]  /*4ac0*/  ISETP.GT.AND P0, PT, R3, 0x8, P0 ;  /* 0x000000080300780c */ /* 0x000fe20000704270 */
[----:B-1----:R-:W-:Y:S01]  /*4ad0*/  IMAD.X R21, R9, 0x1, R99, P2 ;  /* 0x0000000109157824 */ /* 0x002fe200010e0663 */
[----:B------:R-:W-:Y:S01]  /*4ae0*/  LEA R12, P2, R84, R10, 0x1 ;  /* 0x0000000a540c7211 */ /* 0x000fe200078408ff */
[----:B------:R-:W-:-:S04]  /*4af0*/  IMAD.WIDE.U32 R20, R89, R96, R20 ;  /* 0x0000006059147225 */ /* 0x000fc800078e0014 */
[----:B------:R-:W-:Y:S01]  /*4b00*/  IMAD.X R13, R13, 0x1, R11, P2 ;  /* 0x000000010d0d7824 */ /* 0x000fe200010e060b */
[----:B------:R-:W-:Y:S01]  /*4b10*/  LEA R8, P3, R20, R102, 0x1 ;  /* 0x0000006614087211 */ /* 0x000fe200078608ff */
[----:B------:R-:W-:-:S05]  /*4b20*/  IMAD.IADD R9, R97, 0x1, R21 ;  /* 0x0000000161097824 */ /* 0x000fca00078e0215 */
[----:B------:R-:W-:Y:S01]  /*4b30*/  LEA.HI.X R9, R20, R103, R9, 0x1, P3 ;  /* 0x0000006714097211 */ /* 0x000fe200018f0c09 */
[----:B--2---:R-:W-:-:S05]  /*4b40*/  HADD2.F32 R5, -RZ, R72.H0_H0 ;  /* 0x20000048ff057230 */ /* 0x004fca0000004100 */
[----:B------:R-:W-:-:S04]  /*4b50*/  FMUL R5, R5, R80 ;  /* 0x0000005005057220 */ /* 0x000fc80000400000 */
[----:B------:R-:W-:-:S05]  /*4b60*/  FFMA R5, R74, R19, R5 ;  /* 0x000000134a057223 */ /* 0x000fca0000000005 */
[----:B------:R-:W-:-:S05]  /*4b70*/  F2FP.F16.F32.PACK_AB R5, RZ, R5 ;  /* 0x00000005ff05723e */ /* 0x000fca00000000ff */
[----:B------:R1:W-:Y:S01]  /*4b80*/  @P1 STG.E.U16 desc[UR44][R12.64], R5 ;  /* 0x000000050c001986 */ /* 0x0003e2000c10152c */
[----:B------:R-:W-:Y:S05]  /*4b90*/  @!P0 BRA `(.L_x_33) ;  /* 0x0000000000048947 */ /* 0x000fea0003800000 */
[----:B------:R2:W5:Y:S02]  /*4ba0*/  LDG.E.LTC128B.U16 R72, desc[UR44][R8.64+0x2] ;  /* 0x0000022c08487981 */ /* 0x000564000c1e1520 */
.L_x_33:
[----:B------:R-:W-:Y:S05]  /*4bb0*/  BSYNC B1 ;  /* 0x0000000000017941 */ /* 0x000fea0003800000 */
.L_x_32:
[----:B-1---5:R-:W-:Y:S01]  /*4bc0*/  HADD2.F32 R5, -RZ, R72.H0_H0 ;  /* 0x20000048ff057230 */ /* 0x022fe20000004100 */
[----:B------:R-:W-:Y:S01]  /*4bd0*/  ISETP.GT.AND P1, PT, R4, 0x8, PT ;  /* 0x000000080400780c */ /* 0x000fe20003f24270 */
[----:B------:R-:W-:Y:S03]  /*4be0*/  BSSY B1, `(.L_x_34) ;  /* 0x0000008000017945 */ /* 0x000fe60003800000 */
[----:B------:R-:W-:Y:S01]  /*4bf0*/  FMUL R14, R5, R80 ;  /* 0x00000050050e7220 */ /* 0x000fe20000400000 */
[----:B------:R-:W-:-:S03]  /*4c00*/  ISETP.GT.AND P2, PT, R3, RZ, P1 ;  /* 0x000000ff0300720c */ /* 0x000fc60000f44270 */
[----:B------:R-:W-:-:S05]  /*4c10*/  FFMA R14, R75, R19, R14 ;  /* 0x000000134b0e7223 */ /* 0x000fca000000000e */
[----:B------:R-:W-:-:S05]  /*4c20*/  F2FP.F16.F32.PACK_AB R14, RZ, R14 ;  /* 0x0000000eff0e723e */ /* 0x000fca00000000ff */
[----:B------:R1:W-:Y:S01]  /*4c30*/  @P0 STG.E.U16 desc[UR44][R12.64+0x2], R14 ;  /* 0x0000020e0c000986 */ /* 0x0003e2000c10152c */
[----:B------:R-:W-:Y:S05]  /*4c40*/  @!P2 BRA `(.L_x_35) ;  /* 0x000000000004a947 */ /* 0x000fea0003800000 */
[----:B------:R3:W5:Y:S02]  /*4c50*/  LDG.E.LTC128B.U16 R72, desc[UR44][R6.64+0x10] ;  /* 0x0000102c06487981 */ /* 0x000764000c1e1520 */
.L_x_35:
[----:B------:R-:W-:Y:S05]  /*4c60*/  BSYNC B1 ;  /* 0x0000000000017941 */ /* 0x000fea0003800000 */
.L_x_34:
[----:B-----5:R-:W-:Y:S01]  /*4c70*/  HADD2.F32 R5, -RZ, R72.H0_H0 ;  /* 0x20000048ff057230 */ /* 0x020fe20000004100 */
        /* <DEDUP_REMOVED lines=9> */
.L_x_37:
[----:B------:R-:W-:Y:S05]  /*4d10*/  BSYNC B1 ;  /* 0x0000000000017941 */ /* 0x000fea0003800000 */
.L_x_36:
[----:B----45:R-:W-:Y:S01]  /*4d20*/  HADD2.F32 R5, -RZ, R72.H0_H0 ;  /* 0x20000048ff057230 */ /* 0x030fe20000004100 */
[----:B------:R-:W-:Y:S01]  /*4d30*/  ISETP.GT.AND P1, PT, R3, 0x8, P1 ;  /* 0x000000080300780c */ /* 0x000fe20000f24270 */
[----:B------:R-:W-:Y:S03]  /*4d40*/  BSSY B1, `(.L_x_38) ;  /* 0x0000007000017945 */ /* 0x000fe60003800000 */
[----:B-1----:R-:W-:-:S04]  /*4d50*/  FMUL R14, R5, R80 ;  /* 0x00000050050e7220 */ /* 0x002fc80000400000 */
[----:B------:R-:W-:-:S05]  /*4d60*/  FFMA R14, R77, R19, R14 ;  /* 0x000000134d0e7223 */ /* 0x000fca000000000e */
[----:B------:R-:W-:-:S05]  /*4d70*/  F2FP.F16.F32.PACK_AB R14, RZ, R14 ;  /* 0x0000000eff0e723e */ /* 0x000fca00000000ff */
[----:B------:R1:W-:Y:S01]  /*4d80*/  @P3 STG.E.U16 desc[UR44][R10.64+0x12], R14 ;  /* 0x0000120e0a003986 */ /* 0x0003e2000c10152c */
[----:B------:R-:W-:Y:S05]  /*4d90*/  @!P1 BRA `(.L_x_39) ;  /* 0x0000000000049947 */ /* 0x000fea0003800000 */
[----:B------:R4:W5:Y:S02]  /*4da0*/  LDG.E.LTC128B.U16 R72, desc[UR44][R8.64+0x10] ;  /* 0x0000102c08487981 */ /* 0x000964000c1e1520 */
.L_x_39:
[----:B------:R-:W-:Y:S05]  /*4db0*/  BSYNC B1 ;  /* 0x0000000000017941 */ /* 0x000fea0003800000 */
.L_x_38:
[----:B-----5:R-:W-:Y:S01]  /*4dc0*/  HADD2.F32 R5, -RZ, R72.H0_H0 ;  /* 0x20000048ff057230 */ /* 0x020fe20000004100 */
[----:B------:R-:W-:Y:S01]  /*4dd0*/  ISETP.GT.AND P0, PT, R3, 0x8, P0 ;  /* 0x000000080300780c */ /* 0x000fe20000704270 */
[----:B------:R-:W-:Y:S03]  /*4de0*/  BSSY B1, `(.L_x_40) ;  /* 0x0000007000017945 */ /* 0x000fe60003800000 */
[----:B------:R-:W-:-:S04]  /*4df0*/  FMUL R5, R5, R80 ;  /* 0x0000005005057220 */ /* 0x000fc80000400000 */
[----:B------:R-:W-:-:S05]  /*4e00*/  FFMA R5, R78, R19, R5 ;  /* 0x000000134e057223 */ /* 0x000fca0000000005 */
[----:B------:R-:W-:-:S05]  /*4e10*/  F2FP.F16.F32.PACK_AB R5, RZ, R5 ;  /* 0x00000005ff05723e */ /* 0x000fca00000000ff */
[----:B------:R0:W-:Y:S01]  /*4e20*/  @P1 STG.E.U16 desc[UR44][R12.64+0x10], R5 ;  /* 0x000010050c001986 */ /* 0x0001e2000c10152c */
[----:B------:R-:W-:Y:S05]  /*4e30*/  @!P0 BRA `(.L_x_41) ;  /* 0x0000000000048947 */ /* 0x000fea0003800000 */
[----:B------:R0:W5:Y:S02]  /*4e40*/  LDG.E.LTC128B.U16 R72, desc[UR44][R8.64+0x12] ;  /* 0x0000122c08487981 */ /* 0x000164000c1e1520 */
.L_x_41:
[----:B------:R-:W-:Y:S05]  /*4e50*/  BSYNC B1 ;  /* 0x0000000000017941 */ /* 0x000fea0003800000 */
.L_x_40:
[----:B0----5:R-:W-:Y:S01]  /*4e60*/  HADD2.F32 R5, -RZ, R72.H0_H0 ;  /* 0x20000048ff057230 */ /* 0x021fe20000004100 */
[----:B------:R-:W-:Y:S01]  /*4e70*/  ISETP.GT.AND P1, PT, R4, 0x10, PT ;  /* 0x000000100400780c */ /* 0x000fe20003f24270 */
[----:B------:R-:W-:Y:S03]  /*4e80*/  BSSY B1, `(.L_x_42) ;  /* 0x0000008000017945 */ /* 0x000fe60003800000 */
[----:B-1----:R-:W-:Y:S01]  /*4e90*/  FMUL R14, R5, R80 ;  /* 0x00000050050e7220 */ /* 0x002fe20000400000 */
[----:B------:R-:W-:-:S03]  /*4ea0*/  ISETP.GT.AND P2, PT, R3, RZ, P1 ;  /* 0x000000ff0300720c */ /* 0x000fc60000f44270 */
[----:B------:R-:W-:-:S05]  /*4eb0*/  FFMA R14, R79, R19, R14 ;  /* 0x000000134f0e7223 */ /* 0x000fca000000000e */
[----:B------:R-:W-:-:S05]  /*4ec0*/  F2FP.F16.F32.PACK_AB R14, RZ, R14 ;  /* 0x0000000eff0e723e */ /* 0x000fca00000000ff */
[----:B------:R0:W-:Y:S01]  /*4ed0*/  @P0 STG.E.U16 desc[UR44][R12.64+0x12], R14 ;  /* 0x0000120e0c000986 */ /* 0x0001e2000c10152c */
[----:B------:R-:W-:Y:S05]  /*4ee0*/  @!P2 BRA `(.L_x_43) ;  /* 0x000000000004a947 */ /* 0x000fea0003800000 */
[----:B------:R1:W5:Y:S02]  /*4ef0*/  LDG.E.LTC128B.U16 R72, desc[UR44][R6.64+0x20] ;  /* 0x0000202c06487981 */ /* 0x000364000c1e1520 */
.L_x_43:
[----:B------:R-:W-:Y:S05]  /*4f00*/  BSYNC B1 ;  /* 0x0000000000017941 */ /* 0x000fea0003800000 */
.L_x_42:
        /* <DEDUP_REMOVED lines=10> */
.L_x_45:
[----:B------:R-:W-:Y:S05]  /*4fb0*/  BSYNC B1 ;  /* 0x0000000000017941 */ /* 0x000fea0003800000 */
.L_x_44:
[----:B0----5:R-:W-:Y:S01]  /*4fc0*/  HADD2.F32 R5, -RZ, R72.H0_H0 ;  /* 0x20000048ff057230 */ /* 0x021fe20000004100 */
        /* <DEDUP_REMOVED lines=8> */
.L_x_47:
[----:B------:R-:W-:Y:S05]  /*5050*/  BSYNC B1 ;  /* 0x0000000000017941 */ /* 0x000fea0003800000 */
.L_x_46:
        /* <DEDUP_REMOVED lines=9> */
.L_x_49:
[----:B------:R-:W-:Y:S05]  /*50f0*/  BSYNC B1 ;  /* 0x0000000000017941 */ /* 0x000fea0003800000 */
.L_x_48:
[----:B0----5:R-:W-:Y:S01]  /*5100*/  HADD2.F32 R5, -RZ, R72.H0_H0 ;  /* 0x20000048ff057230 */ /* 0x021fe20000004100 */
        /* <DEDUP_REMOVED lines=9> */
.L_x_51:
[----:B------:R-:W-:Y:S05]  /*51a0*/  BSYNC B1 ;  /* 0x0000000000017941 */ /* 0x000fea0003800000 */
.L_x_50:
        /* <DEDUP_REMOVED lines=10> */
.L_x_53:
[----:B------:R-:W-:Y:S05]  /*5250*/  BSYNC B1 ;  /* 0x0000000000017941 */ /* 0x000fea0003800000 */
.L_x_52:
        /* <DEDUP_REMOVED lines=9> */
.L_x_55:
[----:B------:R-:W-:Y:S05]  /*52f0*/  BSYNC B1 ;  /* 0x0000000000017941 */ /* 0x000fea0003800000 */
.L_x_54:
        /* <DEDUP_REMOVED lines=9> */
.L_x_57:
[----:B------:R-:W-:Y:S05]  /*5390*/  BSYNC B1 ;  /* 0x0000000000017941 */ /* 0x000fea0003800000 */
.L_x_56:
        /* <DEDUP_REMOVED lines=10> */
.L_x_59:
[----:B------:R-:W-:Y:S05]  /*5440*/  BSYNC B1 ;  /* 0x0000000000017941 */ /* 0x000fea0003800000 */
.L_x_58:
        /* <DEDUP_REMOVED lines=10> */
.L_x_61:
[----:B------:R-:W-:Y:S05]  /*54f0*/  BSYNC B1 ;  /* 0x0000000000017941 */ /* 0x000fea0003800000 */
.L_x_60:
        /* <DEDUP_REMOVED lines=9> */
.L_x_63:
[----:B------:R-:W-:Y:S05]  /*5590*/  BSYNC B1 ;  /* 0x0000000000017941 */ /* 0x000fea0003800000 */
.L_x_62:
        /* <DEDUP_REMOVED lines=9> */
.L_x_65:
[----:B------:R-:W-:Y:S05]  /*5630*/  BSYNC B1 ;  /* 0x0000000000017941 */ /* 0x000fea0003800000 */
.L_x_64:
        /* <DEDUP_REMOVED lines=10> */
.L_x_67:
[----:B------:R-:W-:Y:S05]  /*56e0*/  BSYNC B1 ;  /* 0x0000000000017941 */ /* 0x000fea0003800000 */
.L_x_66:
        /* <DEDUP_REMOVED lines=10> */
.L_x_69:
[----:B------:R-:W-:Y:S05]  /*5790*/  BSYNC B1 ;  /* 0x0000000000017941 */ /* 0x000fea0003800000 */
.L_x_68:
        /* <DEDUP_REMOVED lines=9> */
.L_x_71:
[----:B------:R-:W-:Y:S05]  /*5830*/  BSYNC B1 ;  /* 0x0000000000017941 */ /* 0x000fea0003800000 */
.L_x_70:
        /* <DEDUP_REMOVED lines=9> */
.L_x_73:
[----:B------:R-:W-:Y:S05]  /*58d0*/  BSYNC B1 ;  /* 0x0000000000017941 */ /* 0x000fea0003800000 */
.L_x_72:
        /* <DEDUP_REMOVED lines=10> */
.L_x_75:
[----:B------:R-:W-:Y:S05]  /*5980*/  BSYNC B1 ;  /* 0x0000000000017941 */ /* 0x000fea0003800000 */
.L_x_74:
        /* <DEDUP_REMOVED lines=10> */
.L_x_77:
[----:B------:R-:W-:Y:S05]  /*5a30*/  BSYNC B1 ;  /* 0x0000000000017941 */ /* 0x000fea0003800000 */
.L_x_76:
        /* <DEDUP_REMOVED lines=9> */
.L_x_79:
[----:B------:R-:W-:Y:S05]  /*5ad0*/  BSYNC B1 ;  /* 0x0000000000017941 */ /* 0x000fea0003800000 */
.L_x_78:
        /* <DEDUP_REMOVED lines=9> */
.L_x_81:
[----:B------:R-:W-:Y:S05]  /*5b70*/  BSYNC B1 ;  /* 0x0000000000017941 */ /* 0x000fea0003800000 */
.L_x_80:
        /* <DEDUP_REMOVED lines=10> */
.L_x_83:
[----:B------:R-:W-:Y:S05]  /*5c20*/  BSYNC B1 ;  /* 0x0000000000017941 */ /* 0x000fea0003800000 */
.L_x_82:
        /* <DEDUP_REMOVED lines=10> */
.L_x_85:
[----:B------:R-:W-:Y:S05]  /*5cd0*/  BSYNC B1 ;  /* 0x0000000000017941 */ /* 0x000fea0003800000 */
.L_x_84:
        /* <DEDUP_REMOVED lines=9> */
.L_x_87:
[----:B------:R-:W-:Y:S05]  /*5d70*/  BSYNC B1 ;  /* 0x0000000000017941 */ /* 0x000fea0003800000 */
.L_x_86:
        /* <DEDUP_REMOVED lines=9> */
.L_x_89:
[----:B------:R-:W-:Y:S05]  /*5e10*/  BSYNC B1 ;  /* 0x0000000000017941 */ /* 0x000fea0003800000 */
.L_x_88:
        /* <DEDUP_REMOVED lines=10> */
.L_x_91:
[----:B------:R-:W-:Y:S05]  /*5ec0*/  BSYNC B1 ;  /* 0x0000000000017941 */ /* 0x000fea0003800000 */
.L_x_90:
        /* <DEDUP_REMOVED lines=10> */
.L_x_93:
[----:B------:R-:W-:Y:S05]  /*5f70*/  BSYNC B1 ;  /* 0x0000000000017941 */ /* 0x000fea0003800000 */
.L_x_92:
        /* <DEDUP_REMOVED lines=9> */
.L_x_95:
[----:B------:R-:W-:Y:S05]  /*6010*/  BSYNC B1 ;  /* 0x0000000000017941 */ /* 0x000fea0003800000 */
.L_x_94:
        /* <DEDUP_REMOVED lines=9> */
.L_x_97:
[----:B------:R-:W-:Y:S05]  /*60b0*/  BSYNC B1 ;  /* 0x0000000000017941 */ /* 0x000fea0003800000 */
.L_x_96:
        /* <DEDUP_REMOVED lines=10> */
.L_x_99:
[----:B------:R-:W-:Y:S05]  /*6160*/  BSYNC B1 ;  /* 0x0000000000017941 */ /* 0x000fea0003800000 */
.L_x_98:
        /* <DEDUP_REMOVED lines=10> */
.L_x_101:
[----:B------:R-:W-:Y:S05]  /*6210*/  BSYNC B1 ;  /* 0x0000000000017941 */ /* 0x000fea0003800000 */
.L_x_100:
        /* <DEDUP_REMOVED lines=9> */
.L_x_103:
[----:B------:R-:W-:Y:S05]  /*62b0*/  BSYNC B1 ;  /* 0x0000000000017941 */ /* 0x000fea0003800000 */
.L_x_102:
        /* <DEDUP_REMOVED lines=9> */
.L_x_105:
[----:B------:R-:W-:Y:S05]  /*6350*/  BSYNC B1 ;  /* 0x0000000000017941 */ /* 0x000fea0003800000 */
.L_x_104:
        /* <DEDUP_REMOVED lines=10> */
.L_x_107:
[----:B------:R-:W-:Y:S05]  /*6400*/  BSYNC B1 ;  /* 0x0000000000017941 */ /* 0x000fea0003800000 */
.L_x_106:
        /* <DEDUP_REMOVED lines=10> */
.L_x_109:
[----:B------:R-:W-:Y:S05]  /*64b0*/  BSYNC B1 ;  /* 0x0000000000017941 */ /* 0x000fea0003800000 */
.L_x_108:
        /* <DEDUP_REMOVED lines=9> */
.L_x_111:
[----:B------:R-:W-:Y:S05]  /*6550*/  BSYNC B1 ;  /* 0x0000000000017941 */ /* 0x000fea0003800000 */
.L_x_110:
        /* <DEDUP_REMOVED lines=9> */
.L_x_113:
[----:B------:R-:W-:Y:S05]  /*65f0*/  BSYNC B1 ;  /* 0x0000000000017941 */ /* 0x000fea0003800000 */
.L_x_112:
        /* <DEDUP_REMOVED lines=10> */
.L_x_115:
[----:B------:R-:W-:Y:S05]  /*66a0*/  BSYNC B1 ;  /* 0x0000000000017941 */ /* 0x000fea0003800000 */
.L_x_114:
        /* <DEDUP_REMOVED lines=10> */
.L_x_117:
[----:B------:R-:W-:Y:S05]  /*6750*/  BSYNC B1 ;  /* 0x0000000000017941 */ /* 0x000fea0003800000 */
.L_x_116:
        /* <DEDUP_REMOVED lines=9> */
.L_x_119:
[----:B------:R-:W-:Y:S05]  /*67f0*/  BSYNC B1 ;  /* 0x0000000000017941 */ /* 0x000fea0003800000 */
.L_x_118:
        /* <DEDUP_REMOVED lines=9> */
.L_x_121:
[----:B------:R-:W-:Y:S05]  /*6890*/  BSYNC B1 ;  /* 0x0000000000017941 */ /* 0x000fea0003800000 */
.L_x_120:
        /* <DEDUP_REMOVED lines=10> */
.L_x_123:
[----:B------:R-:W-:Y:S05]  /*6940*/  BSYNC B1 ;  /* 0x0000000000017941 */ /* 0x000fea0003800000 */
.L_x_122:
        /* <DEDUP_REMOVED lines=10> */
.L_x_125:
[----:B------:R-:W-:Y:S05]  /*69f0*/  BSYNC B1 ;  /* 0x0000000000017941 */ /* 0x000fea0003800000 */
.L_x_124:
        /* <DEDUP_REMOVED lines=9> */
.L_x_127:
[----:B------:R-:W-:Y:S05]  /*6a90*/  BSYNC B1 ;  /* 0x0000000000017941 */ /* 0x000fea0003800000 */
.L_x_126:
        /* <DEDUP_REMOVED lines=9> */
.L_x_129:
[----:B------:R-:W-:Y:S05]  /*6b30*/  BSYNC B1 ;  /* 0x0000000000017941 */ /* 0x000fea0003800000 */
.L_x_128:
        /* <DEDUP_REMOVED lines=10> */
.L_x_131:
[----:B------:R-:W-:Y:S05]  /*6be0*/  BSYNC B1 ;  /* 0x0000000000017941 */ /* 0x000fea0003800000 */
.L_x_130:
[----:B-----5:R-:W-:Y:S01]  /*6bf0*/  HADD2.F32 R5, -RZ, R72.H0_H0 ;  /* 0x20000048ff057230 */ /* 0x020fe20000004100 */
[----:B------:R-:W-:Y:S01]  /*6c00*/  ISETP.GT.AND P0, PT, R4, 0x69, PT ;  /* 0x000000690400780c */ /* 0x000fe20003f04270 */
[----:B------:R-:W-:Y:S01]  /*6c10*/  @P2 IMAD.MOV.U32 R4, RZ, RZ, R10 ;  /* 0x000000ffff042224 */ /* 0x000fe200078e000a */
[----:B------:R-:W-:Y:S02]  /*6c20*/  BSSY B1, `(.L_x_132) ;  /* 0x000000a000017945 */ /* 0x000fe40003800000 */
[----:B------:R-:W-:Y:S01]  /*6c30*/  FMUL R5, R5, R80 ;  /* 0x0000005005057220 */ /* 0x000fe20000400000 */
[----:B------:R-:W-:-:S03]  /*6c40*/  ISETP.GT.AND P3, PT, R3, RZ, P0 ;  /* 0x000000ff0300720c */ /* 0x000fc60000764270 */
[----:B------:R-:W-:-:S05]  /*6c50*/  FFMA R5, R28, R19, R5 ;  /* 0x000000131c057223 */ /* 0x000fca0000000005 */
[----:B------:R-:W-:-:S04]  /*6c60*/  F2FP.F16.F32.PACK_AB R5, RZ, R5 ;  /* 0x00000005ff05723e */ /* 0x000fc800000000ff */
[----:B0-----:R-:W-:Y:S01]  /*6c70*/  PRMT R14, R5, 0x7610, R14 ;  /* 0x00007610050e7816 */ /* 0x001fe2000000000e */
[----:B------:R-:W-:-:S05]  /*6c80*/  @P2 IMAD.MOV.U32 R5, RZ, RZ, R11 ;  /* 0x000000ffff052224 */ /* 0x000fca00078e000b */
[----:B------:R0:W-:Y:S01]  /*6c90*/  @P2 STG.E.U16 desc[UR44][R4.64+0xd0], R14 ;  /* 0x0000d00e04002986 */ /* 0x0001e2000c10152c */
[----:B------:R-:W-:Y:S05]  /*6ca0*/  @!P3 BRA `(.L_x_133) ;  /* 0x000000000004b947 */ /* 0x000fea0003800000 */
[----:B------:R0:W5:Y:S02]  /*6cb0*/  LDG.E.LTC128B.U16 R72, desc[UR44][R6.64+0xd2] ;  /* 0x0000d22c06487981 */ /* 0x000164000c1e1520 */
.L_x_133:
[----:B------:R-:W-:Y:S05]  /*6cc0*/  BSYNC B1 ;  /* 0x0000000000017941 */ /* 0x000fea0003800000 */
.L_x_132:
        /* <DEDUP_REMOVED lines=9> */
.L_x_135:
[----:B------:R-:W-:Y:S05]  /*6d60*/  BSYNC B1 ;  /* 0x0000000000017941 */ /* 0x000fea0003800000 */
.L_x_134:
[----:B-----5:R-:W-:Y:S01]  /*6d70*/  HADD2.F32 R5, -RZ, R72.H0_H0 ;  /* 0x20000048ff057230 */ /* 0x020fe20000004100 */
[----:B------:R-:W-:Y:S01]  /*6d80*/  ISETP.GT.AND P0, PT, R3, 0x8, P0 ;  /* 0x000000080300780c */ /* 0x000fe20000704270 */
[----:B0-----:R-:W-:Y:S01]  /*6d90*/  @P1 IMAD.MOV.U32 R4, RZ, RZ, R12 ;  /* 0x000000ffff041224 */ /* 0x001fe200078e000c */
[----:B------:R-:W-:Y:S02]  /*6da0*/  BSSY B1, `(.L_x_136) ;  /* 0x0000009000017945 */ /* 0x000fe40003800000 */
[----:B------:R-:W-:-:S04]  /*6db0*/  FMUL R5, R5, R80 ;  /* 0x0000005005057220 */ /* 0x000fc80000400000 */
[----:B------:R-:W-:-:S05]  /*6dc0*/  FFMA R5, R30, R19, R5 ;  /* 0x000000131e057223 */ /* 0x000fca0000000005 */
[----:B------:R-:W-:-:S04]  /*6dd0*/  F2FP.F16.F32.PACK_AB R5, RZ, R5 ;  /* 0x00000005ff05723e */ /* 0x000fc800000000ff */
[----:B-1-3--:R-:W-:Y:S01]  /*6de0*/  PRMT R6, R5, 0x7610, R6 ;  /* 0x0000761005067816 */ /* 0x00afe20000000006 */
[----:B------:R-:W-:-:S05]  /*6df0*/  @P1 IMAD.MOV.U32 R5, RZ, RZ, R13 ;  /* 0x000000ffff051224 */ /* 0x000fca00078e000d */
[----:B------:R0:W-:Y:S01]  /*6e00*/  @P1 STG.E.U16 desc[UR44][R4.64+0xd0], R6 ;  /* 0x0000d00604001986 */ /* 0x0001e2000c10152c */
[----:B------:R-:W-:Y:S05]  /*6e10*/  @!P0 BRA `(.L_x_137) ;  /* 0x0000000000048947 */ /* 0x000fea0003800000 */
[----:B------:R1:W5:Y:S02]  /*6e20*/  LDG.E.LTC128B.U16 R72, desc[UR44][R8.64+0xd2] ;  /* 0x0000d22c08487981 */ /* 0x000364000c1e1520 */
.L_x_137:
[----:B------:R-:W-:Y:S05]  /*6e30*/  BSYNC B1 ;  /* 0x0000000000017941 */ /* 0x000fea0003800000 */
.L_x_136:
[----:B------:R-:W-:Y:S05]  /*6e40*/  @!P0 BRA `(.L_x_138) ;  /* 0x0000001000588947 */ /* 0x000fea0003800000 */
[----:B-----5:R-:W-:-:S05]  /*6e50*/  HADD2.F32 R3, -RZ, R72.H0_H0 ;  /* 0x20000048ff037230 */ /* 0x020fca0000004100 */
[----:B0-----:R-:W-:-:S04]  /*6e60*/  FMUL R4, R3, R80 ;  /* 0x0000005003047220 */ /* 0x001fc80000400000 */
[----:B------:R-:W-:-:S05]  /*6e70*/  FFMA R4, R31, R19, R4 ;  /* 0x000000131f047223 */ /* 0x000fca0000000004 */
[----:B------:R-:W-:-:S05]  /*6e80*/  F2FP.F16.F32.PACK_AB R4, RZ, R4 ;  /* 0x00000004ff04723e */ /* 0x000fca00000000ff */
[----:B------:R3:W-:Y:S01]  /*6e90*/  STG.E.U16 desc[UR44][R12.64+0xd2], R4 ;  /* 0x0000d2040c007986 */ /* 0x0007e2000c10152c */
[----:B------:R-:W-:Y:S05]  /*6ea0*/  BRA `(.L_x_138) ;  /* 0x0000001000407947 */ /* 0x000fea0003800000 */
.L_x_29:
[----:B------:R-:W-:Y:S01]  /*6eb0*/  ULDC.64 UR4, c[0x0][0x5c0] ;  /* 0x0001700000047ab9 */ /* 0x000fe20000000a00 */
[----:B------:R-:W-:Y:S01]  /*6ec0*/  ISETP.GT.AND P3, PT, R4, 0x1, PT ;  /* 0x000000010400780c */ /* 0x000fe20003f64270 */
[-C--:B------:R-:W-:Y:S01]  /*6ed0*/  FMUL R72, R72, R19.reuse ;  /* 0x0000001348487220 */ /* 0x080fe20000400000 */
[----:B------:R-:W-:Y:S01]  /*6ee0*/  LEA R8, P0, R6, UR4, 0x1 ;  /* 0x0000000406087c11 */ /* 0x000fe2000f8008ff */
[-C--:B------:R-:W-:Y:S01]  /*6ef0*/  FMUL R73, R73, R19.reuse ;  /* 0x0000001349497220 */ /* 0x080fe20000400000 */
[----:B------:R-:W-:Y:S01]  /*6f00*/  ISETP.GT.AND P1, PT, R3, 0x8, P1 ;  /* 0x000000080300780c */ /* 0x000fe20000f24270 */
[-C--:B------:R-:W-:Y:S01]  /*6f10*/  FMUL R74, R74, R19.reuse ;  /* 0x000000134a4a7220 */ /* 0x080fe20000400000 */
[----:B------:R-:W-:Y:S01]  /*6f20*/  LEA.HI.X R9, R6, UR5, R91, 0x1, P0 ;  /* 0x0000000506097c11 */ /* 0x000fe200080f0c5b */
[-C--:B------:R-:W-:Y:S01]  /*6f30*/  FMUL R75, R75, R19.reuse ;  /* 0x000000134b4b7220 */ /* 0x080fe20000400000 */
[----:B------:R-:W-:Y:S01]  /*6f40*/  ISETP.GT.AND P0, PT, R3, RZ, P3 ;  /* 0x000000ff0300720c */ /* 0x000fe20001f04270 */
[-C--:B------:R-:W-:Y:S01]  /*6f50*/  FMUL R76, R76, R19.reuse ;  /* 0x000000134c4c7220 */ /* 0x080fe20000400000 */
[----:B------:R-:W-:Y:S01]  /*6f60*/  F2FP.F16.F32.PACK_AB R72, RZ, R72 ;  /* 0x00000048ff48723e */ /* 0x000fe200000000ff */
[----:B------:R-:W-:Y:S01]  /*6f70*/  FMUL R77, R77, R19 ;  /* 0x000000134d4d7220 */ /* 0x000fe20000400000 */
[----:B------:R-:W-:Y:S01]  /*6f80*/  F2FP.F16.F32.PACK_AB R73, RZ, R73 ;  /* 0x00000049ff49723e */ /* 0x000fe200000000ff */
[-C--:B------:R-:W-:Y:S01]  /*6f90*/  FMUL R78, R78, R19.reuse ;  /* 0x000000134e4e7220 */ /* 0x080fe20000400000 */
[C---:B------:R-:W-:Y:S01]  /*6fa0*/  SHF.L.U64.HI R5, R84.reuse, 0x1, R83 ;  /* 0x0000000154057819 */ /* 0x040fe20000010253 */
[----:B------:R-:W-:Y:S01]  /*6fb0*/  @P2 STG.E.U16 desc[UR44][R8.64], R72 ;  /* 0x0000004808002986 */ /* 0x000fe2000c10152c */
[----:B------:R-:W-:Y:S01]  /*6fc0*/  LEA R6, P4, R84, R8, 0x1 ;  /* 0x0000000854067211 */ /* 0x000fe200078808ff */
[-C--:B------:R-:W-:Y:S01]  /*6fd0*/  FMUL R79, R79, R19.reuse ;  /* 0x000000134f4f7220 */ /* 0x080fe20000400000 */
[----:B------:R-:W-:Y:S01]  /*6fe0*/  ISETP.GT.AND P2, PT, R4, 0x8, PT ;  /* 0x000000080400780c */ /* 0x000fe20003f44270 */
[-C--:B------:R-:W-:Y:S01]  /*6ff0*/  FMUL R64, R64, R19.reuse ;  /* 0x0000001340407220 */ /* 0x080fe20000400000 */
[----:B------:R-:W-:Y:S01]  /*7000*/  ISETP.GT.AND P3, PT, R3, 0x8, P3 ;  /* 0x000000080300780c */ /* 0x000fe20001f64270 */
[----:B------:R-:W-:Y:S01]  /*7010*/  @P0 STG.E.U16 desc[UR44][R8.64+0x2], R73 ;  /* 0x0000024908000986 */ /* 0x000fe2000c10152c */
[----:B------:R-:W-:Y:S01]  /*7020*/  ISETP.GT.AND P0, PT, R4, 0x9, PT ;  /* 0x000000090400780c */ /* 0x000fe20003f04270 */
[----:B------:R-:W-:Y:S01]  /*7030*/  IMAD.X R7, R5, 0x1, R9, P4 ;  /* 0x0000000105077824 */ /* 0x000fe200020e0609 */
[----:B------:R-:W-:Y:S01]  /*7040*/  ISETP.GT.AND P5, PT, R3, RZ, P2 ;  /* 0x000000ff0300720c */ /* 0x000fe200017a4270 */
[-C--:B------:R-:W-:Y:S01]  /*7050*/  FMUL R65, R65, R19.reuse ;  /* 0x0000001341417220 */ /* 0x080fe20000400000 */
[----:B------:R-:W-:Y:S01]  /*7060*/  ISETP.GT.AND P4, PT, R3, RZ, P0 ;  /* 0x000000ff0300720c */ /* 0x000fe20000784270 */
[-C--:B------:R-:W-:Y:S01]  /*7070*/  FMUL R66, R66, R19.reuse ;  /* 0x0000001342427220 */ /* 0x080fe20000400000 */
[----:B------:R-:W-:Y:S01]  /*7080*/  F2FP.F16.F32.PACK_AB R74, RZ, R74 ;  /* 0x0000004aff4a723e */ /* 0x000fe200000000ff */
[----:B------:R-:W-:Y:S01]  /*7090*/  FMUL R67, R67, R19 ;  /* 0x0000001343437220 */ /* 0x000fe20000400000 */
[----:B------:R-:W-:Y:S01]  /*70a0*/  F2FP.F16.F32.PACK_AB R75, RZ, R75 ;  /* 0x0000004bff4b723e */ /* 0x000fe200000000ff */
[----:B------:R-:W-:Y:S01]  /*70b0*/  FMUL R68, R68, R19 ;  /* 0x0000001344447220 */ /* 0x000fe20000400000 */
[----:B------:R-:W-:Y:S01]  /*70c0*/  F2FP.F16.F32.PACK_AB R76, RZ, R76 ;  /* 0x0000004cff4c723e */ /* 0x000fe200000000ff */
[----:B------:R-:W-:Y:S01]  /*70d0*/  @P1 STG.E.U16 desc[UR44][R6.64], R74 ;  /* 0x0000004a06001986 */ /* 0x000fe2000c10152c */
[----:B------:R-:W-:Y:S01]  /*70e0*/  F2FP.F16.F32.PACK_AB R77, RZ, R77 ;  /* 0x0000004dff4d723e */ /* 0x000fe200000000ff */
[-C--:B------:R-:W-:Y:S01]  /*70f0*/  FMUL R69, R69, R19.reuse ;  /* 0x0000001345457220 */ /* 0x080fe20000400000 */
[C---:B------:R-:W-:Y:S01]  /*7100*/  ISETP.GT.AND P1, PT, R3.reuse, 0x8, P2 ;  /* 0x000000080300780c */ /* 0x040fe20001724270 */
[----:B------:R-:W-:Y:S01]  /*7110*/  @P3 STG.E.U16 desc[UR44][R6.64+0x2], R75 ;  /* 0x0000024b06003986 */ /* 0x000fe2000c10152c */
[----:B------:R-:W-:Y:S01]  /*7120*/  ISETP.GT.AND P2, PT, R4, 0x10, PT ;  /* 0x000000100400780c */ /* 0x000fe20003f44270 */
[-C--:B------:R-:W-:Y:S01]  /*7130*/  FMUL R70, R70, R19.reuse ;  /* 0x0000001346467220 */ /* 0x080fe20000400000 */
[----:B------:R-:W-:Y:S01]  /*7140*/  ISETP.GT.AND P3, PT, R3, 0x8, P0 ;  /* 0x000000080300780c */ /* 0x000fe20000764270 */
[----:B------:R-:W-:Y:S01]  /*7150*/  @P5 STG.E.U16 desc[UR44][R8.64+0x10], R76 ;  /* 0x0000104c08005986 */ /* 0x000fe2000c10152c */
[----:B------:R-:W-:Y:S01]  /*7160*/  ISETP.GT.AND P0, PT, R4, 0x11, PT ;  /* 0x000000110400780c */ /* 0x000fe20003f04270 */
[-C--:B------:R-:W-:Y:S01]  /*7170*/  FMUL R71, R71, R19.reuse ;  /* 0x0000001347477220 */ /* 0x080fe20000400000 */
[C---:B------:R-:W-:Y:S01]  /*7180*/  ISETP.GT.AND P5, PT, R3.reuse, RZ, P2 ;  /* 0x000000ff0300720c */ /* 0x040fe200017a4270 */
[----:B------:R-:W-:Y:S01]  /*7190*/  @P4 STG.E.U16 desc[UR44][R8.64+0x12], R77 ;  /* 0x0000124d08004986 */ /* 0x000fe2000c10152c */
        /* <DEDUP_REMOVED lines=129> */
[----:B------:R-:W-:Y:S01]  /*79b0*/  FMUL R31, R31, R19 ;  /* 0x000000131f1f7220 */ /* 0x000fe20000400000 */
[----:B------:R-:W-:Y:S01]  /*79c0*/  ISETP.GT.AND P1, PT, R3, 0x8, P2 ;  /* 0x000000080300780c */ /* 0x000fe20001724270 */
[----:B------:R-:W-:Y:S01]  /*79d0*/  @P3 STG.E.U16 desc[UR44][R6.64+0x72], R55 ;  /* 0x0000723706003986 */ /* 0x000fe2000c10152c */
[----:B------:R-:W-:-:S02]  /*79e0*/  ISETP.GT.AND P2, PT, R4, 0x48, PT ;  /* 0x000000480400780c */ /* 0x000fc40003f44270 */
[C---:B------:R-:W-:Y:S01]  /*79f0*/  ISETP.GT.AND P3, PT, R3.reuse, 0x8, P0 ;  /* 0x000000080300780c */ /* 0x040fe20000764270 */
[----:B------:R-:W-:Y:S01]  /*7a00*/  @P5 STG.E.U16 desc[UR44][R8.64+0x80], R40 ;  /* 0x0000802808005986 */ /* 0x000fe2000c10152c */
[----:B------:R-:W-:Y:S02]  /*7a10*/  ISETP.GT.AND P0, PT, R4, 0x49, PT ;  /* 0x000000490400780c */ /* 0x000fe40003f04270 */
[C---:B------:R-:W-:Y:S01]  /*7a20*/  ISETP.GT.AND P5, PT, R3.reuse, RZ, P2 ;  /* 0x000000ff0300720c */ /* 0x040fe200017a4270 */
[----:B------:R-:W-:Y:S01]  /*7a30*/  @P4 STG.E.U16 desc[UR44][R8.64+0x82], R41 ;  /* 0x0000822908004986 */ /* 0x000fe2000c10152c */
[----:B------:R-:W-:Y:S02]  /*7a40*/  ISETP.GT.AND P4, PT, R3, RZ, P0 ;  /* 0x000000ff0300720c */ /* 0x000fe40000784270 */
[----:B------:R-:W-:Y:S02]  /*7a50*/  F2FP.F16.F32.PACK_AB R42, RZ, R42 ;  /* 0x0000002aff2a723e */ /* 0x000fe400000000ff */
[----:B------:R-:W-:-:S02]  /*7a60*/  F2FP.F16.F32.PACK_AB R43, RZ, R43 ;  /* 0x0000002bff2b723e */ /* 0x000fc400000000ff */
[----:B------:R-:W-:Y:S01]  /*7a70*/  F2FP.F16.F32.PACK_AB R44, RZ, R44 ;  /* 0x0000002cff2c723e */ /* 0x000fe200000000ff */
[----:B------:R-:W-:Y:S01]  /*7a80*/  @P1 STG.E.U16 desc[UR44][R6.64+0x80], R42 ;  /* 0x0000802a06001986 */ /* 0x000fe2000c10152c */
[----:B------:R-:W-:Y:S02]  /*7a90*/  F2FP.F16.F32.PACK_AB R45, RZ, R45 ;  /* 0x0000002dff2d723e */ /* 0x000fe400000000ff */
[C---:B------:R-:W-:Y:S01]  /*7aa0*/  ISETP.GT.AND P1, PT, R4.reuse, 0x51, PT ;  /* 0x000000510400780c */ /* 0x040fe20003f24270 */
[----:B------:R-:W-:Y:S01]  /*7ab0*/  @P3 STG.E.U16 desc[UR44][R6.64+0x82], R43 ;  /* 0x0000822b06003986 */ /* 0x000fe2000c10152c */
[----:B------:R-:W-:Y:S02]  /*7ac0*/  ISETP.GT.AND P3, PT, R4, 0x50, PT ;  /* 0x000000500400780c */ /* 0x000fe40003f64270 */
[C---:B------:R-:W-:Y:S01]  /*7ad0*/  ISETP.GT.AND P2, PT, R3.reuse, 0x8, P2 ;  /* 0x000000080300780c */ /* 0x040fe20001744270 */
[----:B------:R-:W-:Y:S01]  /*7ae0*/  @P5 STG.E.U16 desc[UR44][R8.64+0x90], R44 ;  /* 0x0000902c08005986 */ /* 0x000fe2000c10152c */
[----:B------:R-:W-:-:S02]  /*7af0*/  ISETP.GT.AND P0, PT, R3, 0x8, P0 ;  /* 0x000000080300780c */ /* 0x000fc40000704270 */
[C---:B------:R-:W-:Y:S01]  /*7b00*/  ISETP.GT.AND P5, PT, R3.reuse, RZ, P3 ;  /* 0x000000ff0300720c */ /* 0x040fe20001fa4270 */
[----:B------:R-:W-:Y:S01]  /*7b10*/  @P4 STG.E.U16 desc[UR44][R8.64+0x92], R45 ;  /* 0x0000922d08004986 */ /* 0x000fe2000c10152c */
[----:B------:R-:W-:Y:S02]  /*7b20*/  ISETP.GT.AND P4, PT, R3, RZ, P1 ;  /* 0x000000ff0300720c */ /* 0x000fe40000f84270 */
[----:B------:R-:W-:Y:S02]  /*7b30*/  F2FP.F16.F32.PACK_AB R46, RZ, R46 ;  /* 0x0000002eff2e723e */ /* 0x000fe400000000ff */
[----:B------:R-:W-:Y:S02]  /*7b40*/  F2FP.F16.F32.PACK_AB R47, RZ, R47 ;  /* 0x0000002fff2f723e */ /* 0x000fe400000000ff */
[----:B------:R-:W-:Y:S01]  /*7b50*/  F2FP.F16.F32.PACK_AB R32, RZ, R32 ;  /* 0x00000020ff20723e */ /* 0x000fe200000000ff */
[----:B------:R-:W-:Y:S01]  /*7b60*/  @P2 STG.E.U16 desc[UR44][R6.64+0x90], R46 ;  /* 0x0000902e06002986 */ /* 0x000fe2000c10152c */
[----:B------:R-:W-:-:S02]  /*7b70*/  F2FP.F16.F32.PACK_AB R33, RZ, R33 ;  /* 0x00000021ff21723e */ /* 0x000fc400000000ff */
[----:B------:R-:W-:Y:S01]  /*7b80*/  F2FP.F16.F32.PACK_AB R34, RZ, R34 ;  /* 0x00000022ff22723e */ /* 0x000fe200000000ff */
[----:B------:R-:W-:Y:S01]  /*7b90*/  @P0 STG.E.U16 desc[UR44][R6.64+0x92], R47 ;  /* 0x0000922f06000986 */ /* 0x000fe2000c10152c */
[C---:B------:R-:W-:Y:S02]  /*7ba0*/  ISETP.GT.AND P0, PT, R3.reuse, 0x8, P3 ;  /* 0x000000080300780c */ /* 0x040fe40001f04270 */
[----:B------:R-:W-:Y:S01]  /*7bb0*/  F2FP.F16.F32.PACK_AB R35, RZ, R35 ;  /* 0x00000023ff23723e */ /* 0x000fe200000000ff */
[----:B------:R-:W-:Y:S01]  /*7bc0*/  @P5 STG.E.U16 desc[UR44][R8.64+0xa0], R32 ;  /* 0x0000a02008005986 */ /* 0x000fe2000c10152c */
[----:B------:R-:W-:Y:S02]  /*7bd0*/  ISETP.GT.AND P5, PT, R3, 0x8, P1 ;  /* 0x000000080300780c */ /* 0x000fe40000fa4270 */
[C---:B------:R-:W-:Y:S01]  /*7be0*/  ISETP.GT.AND P1, PT, R4.reuse, 0x59, PT ;  /* 0x000000590400780c */ /* 0x040fe20003f24270 */
[----:B------:R-:W-:Y:S01]  /*7bf0*/  @P4 STG.E.U16 desc[UR44][R8.64+0xa2], R33 ;  /* 0x0000a22108004986 */ /* 0x000fe2000c10152c */
[----:B------:R-:W-:-:S02]  /*7c00*/  ISETP.GT.AND P4, PT, R4, 0x58, PT ;  /* 0x000000580400780c */ /* 0x000fc40003f84270 */
[C---:B------:R-:W-:Y:S02]  /*7c10*/  ISETP.GT.AND P3, PT, R3.reuse, RZ, P1 ;  /* 0x000000ff0300720c */ /* 0x040fe40000f64270 */
[C---:B------:R-:W-:Y:S01]  /*7c20*/  ISETP.GT.AND P2, PT, R3.reuse, RZ, P4 ;  /* 0x000000ff0300720c */ /* 0x040fe20002744270 */
[----:B------:R-:W-:Y:S01]  /*7c30*/  @P0 STG.E.U16 desc[UR44][R6.64+0xa0], R34 ;  /* 0x0000a02206000986 */ /* 0x000fe2000c10152c */
[C---:B------:R-:W-:Y:S02]  /*7c40*/  ISETP.GT.AND P4, PT, R3.reuse, 0x8, P4 ;  /* 0x000000080300780c */ /* 0x040fe40002784270 */
[----:B------:R-:W-:Y:S01]  /*7c50*/  F2FP.F16.F32.PACK_AB R36, RZ, R36 ;  /* 0x00000024ff24723e */ /* 0x000fe200000000ff */
[----:B------:R-:W-:Y:S01]  /*7c60*/  @P5 STG.E.U16 desc[UR44][R6.64+0xa2], R35 ;  /* 0x0000a22306005986 */ /* 0x000fe2000c10152c */
[----:B------:R-:W-:Y:S02]  /*7c70*/  F2FP.F16.F32.PACK_AB R37, RZ, R37 ;  /* 0x00000025ff25723e */ /* 0x000fe400000000ff */
[----:B------:R-:W-:-:S02]  /*7c80*/  ISETP.GT.AND P5, PT, R3, 0x8, P1 ;  /* 0x000000080300780c */ /* 0x000fc40000fa4270 */
[C---:B------:R-:W-:Y:S02]  /*7c90*/  ISETP.GT.AND P1, PT, R4.reuse, 0x68, PT ;  /* 0x000000680400780c */ /* 0x040fe40003f24270 */
[C---:B------:R-:W-:Y:S01]  /*7ca0*/  ISETP.GT.AND P0, PT, R4.reuse, 0x69, PT ;  /* 0x000000690400780c */ /* 0x040fe20003f04270 */
[----:B------:R-:W-:Y:S01]  /*7cb0*/  @P2 STG.E.U16 desc[UR44][R8.64+0xb0], R36 ;  /* 0x0000b02408002986 */ /* 0x000fe2000c10152c */
[C---:B------:R-:W-:Y:S01]  /*7cc0*/  ISETP.GT.AND P2, PT, R4.reuse, 0x61, PT ;  /* 0x000000610400780c */ /* 0x040fe20003f44270 */
[----:B------:R-:W-:Y:S01]  /*7cd0*/  @P4 IMAD.MOV.U32 R5, RZ, RZ, R7 ;  /* 0x000000ffff054224 */ /* 0x000fe200078e0007 */
[----:B------:R-:W-:Y:S01]  /*7ce0*/  F2FP.F16.F32.PACK_AB R38, RZ, R38 ;  /* 0x00000026ff26723e */ /* 0x000fe200000000ff */
[----:B------:R-:W-:Y:S01]  /*7cf0*/  @P3 STG.E.U16 desc[UR44][R8.64+0xb2], R37 ;  /* 0x0000b22508003986 */ /* 0x000fe2000c10152c */
[----:B------:R-:W-:Y:S01]  /*7d00*/  ISETP.GT.AND P3, PT, R4, 0x60, PT ;  /* 0x000000600400780c */ /* 0x000fe20003f64270 */
[----:B------:R-:W-:Y:S01]  /*7d10*/  @P4 IMAD.MOV.U32 R4, RZ, RZ, R6 ;  /* 0x000000ffff044224 */ /* 0x000fe200078e0006 */
[----:B------:R-:W-:-:S02]  /*7d20*/  F2FP.F16.F32.PACK_AB R39, RZ, R39 ;  /* 0x00000027ff27723e */ /* 0x000fc400000000ff */
[----:B------:R-:W-:Y:S02]  /*7d30*/  F2FP.F16.F32.PACK_AB R24, RZ, R24 ;  /* 0x00000018ff18723e */ /* 0x000fe400000000ff */
[----:B------:R0:W-:Y:S01]  /*7d40*/  @P4 STG.E.U16 desc[UR44][R4.64+0xb0], R38 ;  /* 0x0000b02604004986 */ /* 0x0001e2000c10152c */
[C---:B------:R-:W-:Y:S02]  /*7d50*/  ISETP.GT.AND P4, PT, R3.reuse, RZ, P2 ;  /* 0x000000ff0300720c */ /* 0x040fe40001784270 */
[----:B------:R-:W-:Y:S02]  /*7d60*/  F2FP.F16.F32.PACK_AB R25, RZ, R25 ;  /* 0x00000019ff19723e */ /* 0x000fe400000000ff */
[----:B------:R-:W-:Y:S02]  /*7d70*/  ISETP.GT.AND P2, PT, R3, 0x8, P2 ;  /* 0x000000080300780c */ /* 0x000fe40001744270 */
[----:B------:R-:W-:Y:S02]  /*7d80*/  F2FP.F16.F32.PACK_AB R26, RZ, R26 ;  /* 0x0000001aff1a723e */ /* 0x000fe400000000ff */
[----:B------:R-:W-:-:S02]  /*7d90*/  F2FP.F16.F32.PACK_AB R27, RZ, R27 ;  /* 0x0000001bff1b723e */ /* 0x000fc400000000ff */
[----:B------:R-:W-:Y:S01]  /*7da0*/  F2FP.F16.F32.PACK_AB R28, RZ, R28 ;  /* 0x0000001cff1c723e */ /* 0x000fe200000000ff */
[----:B0-----:R-:W-:Y:S01]  /*7db0*/  @P5 IMAD.MOV.U32 R4, RZ, RZ, R6 ;  /* 0x000000ffff045224 */ /* 0x001fe200078e0006 */
[----:B------:R-:W-:Y:S01]  /*7dc0*/  F2FP.F16.F32.PACK_AB R29, RZ, R29 ;  /* 0x0000001dff1d723e */ /* 0x000fe200000000ff */
[----:B------:R-:W-:Y:S01]  /*7dd0*/  @P5 IMAD.MOV.U32 R5, RZ, RZ, R7 ;  /* 0x000000ffff055224 */ /* 0x000fe200078e0007 */
[----:B------:R-:W-:Y:S02]  /*7de0*/  F2FP.F16.F32.PACK_AB R30, RZ, R30 ;  /* 0x0000001eff1e723e */ /* 0x000fe400000000ff */
[----:B------:R-:W-:Y:S02]  /*7df0*/  F2FP.F16.F32.PACK_AB R31, RZ, R31 ;  /* 0x0000001fff1f723e */ /* 0x000fe400000000ff */
[----:B------:R0:W-:Y:S01]  /*7e00*/  @P5 STG.E.U16 desc[UR44][R4.64+0xb2], R39 ;  /* 0x0000b22704005986 */ /* 0x0001e2000c10152c */
[C---:B------:R-:W-:Y:S02]  /*7e10*/  ISETP.GT.AND P5, PT, R3.reuse, RZ, P3 ;  /* 0x000000ff0300720c */ /* 0x040fe40001fa4270 */
[----:B------:R-:W-:-:S11]  /*7e20*/  ISETP.GT.AND P3, PT, R3, 0x8, P3 ;  /* 0x000000080300780c */ /* 0x000fd60001f64270 */
[----:B0-----:R-:W-:Y:S02]  /*7e30*/  @P5 IMAD.MOV.U32 R4, RZ, RZ, R8 ;  /* 0x000000ffff045224 */ /* 0x001fe400078e0008 */
[----:B------:R-:W-:-:S05]  /*7e40*/  @P5 IMAD.MOV.U32 R5, RZ, RZ, R9 ;  /* 0x000000ffff055224 */ /* 0x000fca00078e0009 */
[----:B------:R0:W-:Y:S01]  /*7e50*/  @P5 STG.E.U16 desc[UR44][R4.64+0xc0], R24 ;  /* 0x0000c01804005986 */ /* 0x0001e2000c10152c */
[C---:B------:R-:W-:Y:S02]  /*7e60*/  ISETP.GT.AND P5, PT, R3.reuse, RZ, P0 ;  /* 0x000000ff0300720c */ /* 0x040fe400007a4270 */
[----:B------:R-:W-:Y:S01]  /*7e70*/  ISETP.GT.AND P0, PT, R3, 0x8, P0 ;  /* 0x000000080300780c */ /* 0x000fe20000704270 */
[----:B0-----:R-:W-:Y:S02]  /*7e80*/  @P4 IMAD.MOV.U32 R4, RZ, RZ, R8 ;  /* 0x000000ffff044224 */ /* 0x001fe400078e0008 */
[----:B------:R-:W-:-:S05]  /*7e90*/  @P4 IMAD.MOV.U32 R5, RZ, RZ, R9 ;  /* 0x000000ffff054224 */ /* 0x000fca00078e0009 */
[----:B------:R0:W-:Y:S01]  /*7ea0*/  @P4 STG.E.U16 desc[UR44][R4.64+0xc2], R25 ;  /* 0x0000c21904004986 */ /* 0x0001e2000c10152c */
[C---:B------:R-:W-:Y:S02]  /*7eb0*/  ISETP.GT.AND P4, PT, R3.reuse, RZ, P1 ;  /* 0x000000ff0300720c */ /* 0x040fe40000f84270 */
[----:B------:R-:W-:Y:S01]  /*7ec0*/  ISETP.GT.AND P1, PT, R3, 0x8, P1 ;  /* 0x000000080300780c */ /* 0x000fe20000f24270 */
[----:B0-----:R-:W-:Y:S02]  /*7ed0*/  @P3 IMAD.MOV.U32 R4, RZ, RZ, R6 ;  /* 0x000000ffff043224 */ /* 0x001fe400078e0006 */
[----:B------:R-:W-:-:S05]  /*7ee0*/  @P3 IMAD.MOV.U32 R5, RZ, RZ, R7 ;  /* 0x000000ffff053224 */ /* 0x000fca00078e0007 */
[----:B------:R0:W-:Y:S02]  /*7ef0*/  @P3 STG.E.U16 desc[UR44][R4.64+0xc0], R26 ;  /* 0x0000c01a04003986 */ /* 0x0001e4000c10152c */
[----:B0-----:R-:W-:Y:S02]  /*7f00*/  @P2 IMAD.MOV.U32 R4, RZ, RZ, R6 ;  /* 0x000000ffff042224 */ /* 0x001fe400078e0006 */
[----:B------:R-:W-:-:S05]  /*7f10*/  @P2 IMAD.MOV.U32 R5, RZ, RZ, R7 ;  /* 0x000000ffff052224 */ /* 0x000fca00078e0007 */
[----:B------:R0:W-:Y:S02]  /*7f20*/  @P2 STG.E.U16 desc[UR44][R4.64+0xc2], R27 ;  /* 0x0000c21b04002986 */ /* 0x0001e4000c10152c */
[----:B0-----:R-:W-:Y:S02]  /*7f30*/  @P4 IMAD.MOV.U32 R4, RZ, RZ, R8 ;  /* 0x000000ffff044224 */ /* 0x001fe400078e0008 */
[----:B------:R-:W-:-:S05]  /*7f40*/  @P4 IMAD.MOV.U32 R5, RZ, RZ, R9 ;  /* 0x000000ffff054224 */ /* 0x000fca00078e0009 */
[----:B------:R0:W-:Y:S04]  /*7f50*/  @P4 STG.E.U16 desc[UR44][R4.64+0xd0], R28 ;  /* 0x0000d01c04004986 */ /* 0x0001e8000c10152c */
[----:B------:R1:W-:Y:S01]  /*7f60*/  @P5 STG.E.U16 desc[UR44][R8.64+0xd2], R29 ;  /* 0x0000d21d08005986 */ /* 0x0003e2000c10152c */
[----:B0-----:R-:W-:Y:S02]  /*7f70*/  @P1 IMAD.MOV.U32 R4, RZ, RZ, R6 ;  /* 0x000000ffff041224 */ /* 0x001fe400078e0006 */
[----:B------:R-:W-:-:S05]  /*7f80*/  @P1 IMAD.MOV.U32 R5, RZ, RZ, R7 ;  /* 0x000000ffff051224 */ /* 0x000fca00078e0007 */
[----:B------:R1:W-:Y:S04]  /*7f90*/  @P1 STG.E.U16 desc[UR44][R4.64+0xd0], R30 ;  /* 0x0000d01e04001986 */ /* 0x0003e8000c10152c */
[----:B------:R1:W-:Y:S02]  /*7fa0*/  @P0 STG.E.U16 desc[UR44][R6.64+0xd2], R31 ;  /* 0x0000d21f06000986 */ /* 0x0003e4000c10152c */
.L_x_138:
[----:B------:R-:W-:Y:S05]  /*7fb0*/  BSYNC B0 ;  /* 0x0000000000007941 */ /* 0x000fea0003800000 */
.L_x_28:
[----:B------:R-:W-:Y:S01]  /*7fc0*/  IADD3 R16, P0, R16, UR38, RZ ;  /* 0x0000002610107c10 */ /* 0x000fe2000ff1e0ff */
[----:B------:R-:W-:Y:S01]  /*7fd0*/  ULDC.64 UR4, c[0x0][0x650] ;  /* 0x0001940000047ab9 */ /* 0x000fe20000000a00 */
[----:B------:R-:W-:Y:S01]  /*7fe0*/  PRMT R3, RZ, 0x7610, R3 ;  /* 0x00007610ff037816 */ /* 0x000fe20000000003 */
[----:B------:R-:W-:Y:S01]  /*7ff0*/  IMAD.MOV.U32 R91, RZ, RZ, -0x1 ;  /* 0xffffffffff5b7424 */ /* 0x000fe200078e00ff */
[----:B------:R-:W-:Y:S01]  /*8000*/  IADD3.X R17, R17, UR40, RZ, P0, !PT ;  /* 0x0000002811117c10 */ /* 0x000fe200087fe4ff */
[----:B------:R-:W-:Y:S01]  /*8010*/  IMAD.MOV.U32 R89, RZ, RZ, -0x1 ;  /* 0xffffffffff597424 */ /* 0x000fe200078e00ff */
[----:B------:R-:W-:-:S04]  /*8020*/  ISETP.GE.U32.AND P0, PT, R16, UR4, PT ;  /* 0x0000000410007c0c */ /* 0x000fc8000bf06070 */
[----:B------:R-:W-:-:S13]  /*8030*/  ISETP.GE.U32.AND.EX P0, PT, R17, UR5, PT, P0 ;  /* 0x0000000511007c0c */ /* 0x000fda000bf06100 */
[----:B------:R-:W-:Y:S05]  /*8040*/  @P0 BRA `(.L_x_139) ;  /* 0x0000000400500947 */ /* 0x000fea0003800000 */
[----:B------:R-:W0:Y:S01]  /*8050*/  LDC.64 R10, c[0x0][0x628] ;  /* 0x00018a00ff0a7b82 */ /* 0x000e220000000a00 */
[----:B------:R-:W0:Y:S01]  /*8060*/  S2R R20, SR_CTAID.X ;  /* 0x0000000000147919 */ /* 0x000e220000002500 */
[----:B-12-4-:R-:W-:Y:S02]  /*8070*/  IMAD.MOV.U32 R8, RZ, RZ, R16 ;  /* 0x000000ffff087224 */ /* 0x016fe400078e0010 */
[----:B------:R-:W-:Y:S01]  /*8080*/  IMAD.MOV.U32 R9, RZ, RZ, R17 ;  /* 0x000000ffff097224 */ /* 0x000fe200078e0011 */
[----:B------:R-:W1:Y:S03]  /*8090*/  S2R R21, SR_CTAID.Y ;  /* 0x0000000000157919 */ /* 0x000e660000002600 */
[----:B------:R-:W2:Y:S08]  /*80a0*/  LDC R0, c[0x0][0x630] ;  /* 0x00018c00ff007b82 */ /* 0x000eb00000000800 */
[----:B------:R-:W4:Y:S01]  /*80b0*/  LDC.64 R14, c[0x0][0x620] ;  /* 0x00018800ff0e7b82 */ /* 0x000f220000000a00 */
[----:B0-----:R-:W-:-:S04]  /*80c0*/  ISETP.NE.U32.AND P0, PT, R10, RZ, PT ;  /* 0x000000ff0a00720c */ /* 0x001fc80003f05070 */
[----:B------:R-:W-:-:S13]  /*80d0*/  ISETP.NE.AND.EX P0, PT, R11, RZ, PT, P0 ;  /* 0x000000ff0b00720c */ /* 0x000fda0003f05300 */
[----:B-12-4-:R-:W-:Y:S05]  /*80e0*/  @!P0 BRA `(.L_x_140) ;  /* 0x0000000000288947 */ /* 0x016fea0003800000 */
[----:B------:R-:W0:Y:S02]  /*80f0*/  LDC R3, c[0x0][0x634] ;  /* 0x00018d00ff037b82 */ /* 0x000e240000000800 */
[----:B0-----:R-:W-:-:S05]  /*8100*/  IADD3 R3, P0, R16, R3, RZ ;  /* 0x0000000310037210 */ /* 0x001fca0007f1e0ff */
[----:B---3--:R-:W-:-:S04]  /*8110*/  IMAD.X R13, RZ, RZ, R17, P0 ;  /* 0x000000ffff0d7224 */ /* 0x008fc800000e0611 */
[----:B------:R-:W-:-:S04]  /*8120*/  IMAD.WIDE.U32 R4, R13, R10, RZ ;  /* 0x0000000a0d047225 */ /* 0x000fc800078e00ff */
[----:B------:R-:W-:-:S04]  /*8130*/  IMAD.WIDE.U32 R6, P0, R3, R11, R4 ;  /* 0x0000000b03067225 */ /* 0x000fc80007800004 */
[----:B------:R-:W-:-:S04]  /*8140*/  IMAD.WIDE.U32 R4, R3, R10, RZ ;  /* 0x0000000a03047225 */ /* 0x000fc800078e00ff */
[----:B------:R-:W-:Y:S01]  /*8150*/  IMAD.X R9, RZ, RZ, RZ, P0 ;  /* 0x000000ffff097224 */ /* 0x000fe200000e06ff */
[----:B------:R-:W-:Y:S01]  /*8160*/  IADD3 RZ, P0, R5, R6, RZ ;  /* 0x0000000605ff7210 */ /* 0x000fe20007f1e0ff */
[----:B------:R-:W-:-:S04]  /*8170*/  IMAD.MOV.U32 R8, RZ, RZ, R7 ;  /* 0x000000ffff087224 */ /* 0x000fc800078e0007 */
[----:B------:R-:W-:-:S08]  /*8180*/  IMAD.WIDE.U32.X R8, R13, R11, R8, P0 ;  /* 0x0000000b0d087225 */ /* 0x000fd000000e0408 */
.L_x_140:
[----:B------:R-:W0:Y:S01]  /*8190*/  LDC.64 R28, c[0x0][0x640] ;  /* 0x00019000ff1c7b82 */ /* 0x000e220000000a00 */
[-CC-:B------:R-:W-:Y:S01]  /*81a0*/  SHF.R.U64 R89, R8, R0.reuse, R9.reuse ;  /* 0x0000000008597219 */ /* 0x180fe20000001209 */
[----:B------:R-:W-:Y:S01]  /*81b0*/  ULDC UR4, c[0x0][0x150] ;  /* 0x0000540000047ab9 */ /* 0x000fe20000000800 */
[----:B------:R-:W-:Y:S02]  /*81c0*/  SHF.R.U32.HI R0, RZ, R0, R9 ;  /* 0x00000000ff007219 */ /* 0x000fe40000011609 */
[----:B------:R-:W-:Y:S02]  /*81d0*/  IADD3 R3, P0, RZ, -R89, RZ ;  /* 0x80000059ff037210 */ /* 0x000fe40007f1e0ff */
[----:B------:R-:W-:Y:S01]  /*81e0*/  I2FP.F32.U32 R7, R20 ;  /* 0x0000001400077245 */ /* 0x000fe20000201000 */
[----:B------:R-:W1:Y:S02]  /*81f0*/  LDC R6, c[0x0][0x618] ;  /* 0x00018600ff067b82 */ /* 0x000e640000000800 */
[----:B------:R-:W-:-:S02]  /*8200*/  IMAD.X R5, RZ, RZ, ~R0, P0 ;  /* 0x000000ffff057224 */ /* 0x000fc400000e0e00 */
[----:B------:R-:W-:Y:S01]  /*8210*/  FMUL R7, R7, UR4 ;  /* 0x0000000407077c20 */ /* 0x000fe20008400000 */
[----:B------:R-:W-:Y:S01]  /*8220*/  ULDC UR4, c[0x0][0x154] ;  /* 0x0000550000047ab9 */ /* 0x000fe20000000800 */
[-C--:B------:R-:W-:Y:S02]  /*8230*/  IMAD R0, R5, R14.reuse, RZ ;  /* 0x0000000e05007224 */ /* 0x080fe400078e02ff */
[----:B------:R-:W2:Y:S01]  /*8240*/  LDC R8, c[0x0][0x608] ;  /* 0x00018200ff087b82 */ /* 0x000ea20000000800 */
[C---:B---3--:R-:W-:Y:S01]  /*8250*/  IMAD.WIDE.U32 R4, R3.reuse, R14, R16 ;  /* 0x0000000e03047225 */ /* 0x048fe200078e0010 */
[----:B------:R-:W3:Y:S03]  /*8260*/  F2I.U32.TRUNC.NTZ R7, R7 ;  /* 0x0000000700077305 */ /* 0x000ee6000020f000 */
[----:B------:R-:W-:Y:S01]  /*8270*/  IMAD R3, R3, R15, R0 ;  /* 0x0000000f03037224 */ /* 0x000fe200078e0200 */
[----:B------:R-:W-:-:S02]  /*8280*/  I2FP.F32.U32 R0, R21 ;  /* 0x0000001500007245 */ /* 0x000fc40000201000 */
[----:B------:R-:W4:Y:S01]  /*8290*/  LDC R26, c[0x0][0x658] ;  /* 0x00019600ff1a7b82 */ /* 0x000f220000000800 */
[----:B------:R-:W-:Y:S01]  /*82a0*/  IMAD.IADD R3, R5, 0x1, R3 ;  /* 0x0000000105037824 */ /* 0x000fe200078e0203 */
[----:B0-----:R-:W-:Y:S01]  /*82b0*/  ISETP.NE.U32.AND P0, PT, R28, RZ, PT ;  /* 0x000000ff1c00720c */ /* 0x001fe20003f05070 */
[----:B------:R-:W-:-:S03]  /*82c0*/  FMUL R0, R0, UR4 ;  /* 0x0000000400007c20 */ /* 0x000fc60008400000 */
[----:B------:R-:W-:Y:S01]  /*82d0*/  ISETP.NE.AND.EX P0, PT, R29, RZ, PT, P0 ;  /* 0x000000ff1d00720c */ /* 0x000fe20003f05300 */
[----:B------:R0:W0:Y:S01]  /*82e0*/  F2I.U32.TRUNC.NTZ R14, R0 ;  /* 0x00000000000e7305 */ /* 0x000022000020f000 */
[----:B------:R-:W0:Y:S01]  /*82f0*/  LDC R9, c[0x0][0x144] ;  /* 0x00005100ff097b82 */ /* 0x000e220000000800 */
[-C--:B-1----:R-:W-:Y:S01]  /*8300*/  SHF.R.U64 R10, R4, R6.reuse, R3 ;  /* 0x00000006040a7219 */ /* 0x082fe20000001203 */
[----:B---3--:R-:W-:Y:S01]  /*8310*/  IMAD.MOV R7, RZ, RZ, -R7 ;  /* 0x000000ffff077224 */ /* 0x008fe200078e0a07 */
[----:B------:R-:W-:-:S05]  /*8320*/  SHF.R.U32.HI R3, RZ, R6, R3 ;  /* 0x00000006ff037219 */ /* 0x000fca0000011603 */
[----:B------:R-:W1:Y:S01]  /*8330*/  LDC R24, c[0x0][0x148] ;  /* 0x00005200ff187b82 */ /* 0x000e620000000800 */
[-CC-:B--2---:R-:W-:Y:S02]  /*8340*/  SHF.R.U64 R12, R10, R8.reuse, R3.reuse ;  /* 0x000000080a0c7219 */ /* 0x184fe40000001203 */
[----:B------:R-:W-:-:S05]  /*8350*/  SHF.R.U32.HI R3, RZ, R8, R3 ;  /* 0x00000008ff037219 */ /* 0x000fca0000011603 */
[----:B------:R-:W2:Y:S01]  /*8360*/  LDC R15, c[0x0][0x600] ;  /* 0x00018000ff0f7b82 */ /* 0x000ea20000000800 */
[-CC-:B----4-:R-:W-:Y:S02]  /*8370*/  SHF.R.U64 R13, R12, R26.reuse, R3.reuse ;  /* 0x0000001a0c0d7219 */ /* 0x190fe40000001203 */
[----:B------:R-:W-:-:S03]  /*8380*/  SHF.R.U32.HI R5, RZ, R26, R3 ;  /* 0x0000001aff057219 */ /* 0x000fc60000011603 */
[----:B------:R-:W-:Y:S02]  /*8390*/  IMAD.MOV.U32 R4, RZ, RZ, R13 ;  /* 0x000000ffff047224 */ /* 0x000fe400078e000d */
[----:B------:R-:W3:Y:S01]  /*83a0*/  LDC R27, c[0x0][0x648] ;  /* 0x00019200ff1b7b82 */ /* 0x000ee20000000800 */
[----:B0-----:R-:W-:-:S07]  /*83b0*/  IMAD R25, R9, R7, R20 ;  /* 0x0000000709197224 */ /* 0x001fce00078e0214 */
[----:B------:R-:W0:Y:S08]  /*83c0*/  LDC R30, c[0x0][0x638] ;  /* 0x00018e00ff1e7b82 */ /* 0x000e300000000800 */
[----:B------:R-:W4:Y:S01]  /*83d0*/  LDC R31, c[0x0][0x610] ;  /* 0x00018400ff1f7b82 */ /* 0x000f220000000800 */
[----:B-1----:R-:W-:Y:S05]  /*83e0*/  @!P0 BRA `(.L_x_141) ;  /* 0x0000000000288947 */ /* 0x002fea0003800000 */
        /* <DEDUP_REMOVED lines=10> */
.L_x_141:
[----:B------:R-:W-:Y:S01]  /*8490*/  ISETP.NE.AND P0, PT, R2, 0x1, PT ;  /* 0x000000010200780c */ /* 0x000fe20003f05270 */
[----:B------:R-:W-:Y:S01]  /*84a0*/  IMAD.MOV R14, RZ, RZ, -R14 ;  /* 0x000000ffff0e7224 */ /* 0x000fe200078e0a0e */
[----:B---3--:R-:W-:Y:S01]  /*84b0*/  SHF.R.U64 R0, R4, R27, R5 ;  /* 0x0000001b04007219 */ /* 0x008fe20000001205 */
[----:B--2---:R-:W-:Y:S01]  /*84c0*/  VIADD R5, R15, 0xffffffff ;  /* 0xffffffff0f057836 */ /* 0x004fe20000000000 */
[----:B------:R-:W-:-:S03]  /*84d0*/  LOP3.LUT R3, R12, R87, RZ, 0xc0, !PT ;  /* 0x000000570c037212 */ /* 0x000fc600078ec0ff */
[----:B------:R-:W-:Y:S01]  /*84e0*/  IMAD.MOV R4, RZ, RZ, -R0 ;  /* 0x000000ffff047224 */ /* 0x000fe200078e0a00 */
[----:B------:R-:W-:Y:S01]  /*84f0*/  LOP3.LUT R10, R10, R5, RZ, 0xc0, !PT ;  /* 0x000000050a0a7212 */ /* 0x000fe200078ec0ff */
[----:B------:R-:W-:Y:S02]  /*8500*/  IMAD R0, R82, R0, R3 ;  /* 0x0000000052007224 */ /* 0x000fe400078e0203 */
[----:B0-----:R-:W-:Y:S02]  /*8510*/  IMAD R3, R4, R30, R13 ;  /* 0x0000001e04037224 */ /* 0x001fe400078e020d */
[----:B------:R-:W-:Y:S02]  /*8520*/  @P0 IMAD R25, R24, R14, R21 ;  /* 0x0000000e18190224 */ /* 0x000fe400078e0215 */
[----:B------:R-:W-:Y:S02]  /*8530*/  IMAD R5, R3, R15, R10 ;  /* 0x0000000f03057224 */ /* 0x000fe400078e020a */
[----:B----4-:R-:W-:-:S02]  /*8540*/  IMAD R0, R0, R31, R25 ;  /* 0x0000001f00007224 */ /* 0x010fc400078e0219 */
[----:B------:R-:W-:-:S03]  /*8550*/  IMAD.MOV.U32 R4, RZ, RZ, 0x1 ;  /* 0x00000001ff047424 */ /* 0x000fc600078e00ff */
[----:B------:R-:W-:Y:S02]  /*8560*/  SEL R91, R5, R0, !P0 ;  /* 0x00000000055b7207 */ /* 0x000fe40004000000 */
[----:B------:R-:W-:Y:S02]  /*8570*/  PRMT R3, R4, 0x7610, R3 ;  /* 0x0000761004037816 */ /* 0x000fe40000000003 */
[----:B------:R-:W-:-:S07]  /*8580*/  SEL R0, R0, R5, !P0 ;  /* 0x0000000500007207 */ /* 0x000fce0004000000 */
.L_x_139:
[----:B------:R-:W-:Y:S01]  /*8590*/  LOP3.LUT P0, RZ, R3, 0xff, RZ, 0xc0, !PT ;  /* 0x000000ff03ff7812 */ /* 0x000fe2000780c0ff */
[----:B------:R-:W-:-:S12]  /*85a0*/  IMAD.MOV.U32 R93, RZ, RZ, R0 ;  /* 0x000000ffff5d7224 */ /* 0x000fd800078e0000 */
[----:B------:R-:W-:Y:S05]  /*85b0*/  @P0 BRA `(.L_x_142) ;  /* 0xffffff8800f00947 */ /* 0x000fea000383ffff */
[----:B------:R-:W-:Y:S05]  /*85c0*/  EXIT ;  /* 0x000000000000794d */ /* 0x000fea0003800000 */
.L_x_3:
        /* <DEDUP_REMOVED lines=26> */
.L_x_144:
[--C-:B------:R-:W-:Y:S01]  /*8770*/  SHF.R.U64 R14, R12, R20, R13.reuse ;  /* 0x000000140c0e7219 */ /* 0x100fe2000000120d */
[----:B------:R-:W0:Y:S01]  /*8780*/  LDC R24, c[0x0][0x618] ;  /* 0x00018600ff187b82 */ /* 0x000e220000000800 */
[----:B------:R-:W-:Y:S01]  /*8790*/  I2FP.F32.U32 R8, R6 ;  /* 0x0000000600087245 */ /* 0x000fe20000201000 */
[----:B------:R-:W-:Y:S01]  /*87a0*/  ULDC UR4, c[0x0][0x150] ;  /* 0x0000540000047ab9 */ /* 0x000fe20000000800 */
[----:B------:R-:W-:Y:S02]  /*87b0*/  SHF.R.U32.HI R7, RZ, R20, R13 ;  /* 0x00000014ff077219 */ /* 0x000fe4000001160d */
[----:B------:R-:W-:Y:S01]  /*87c0*/  IADD3 R11, P0, RZ, -R14, RZ ;  /* 0x8000000eff0b7210 */ /* 0x000fe20007f1e0ff */
[----:B------:R-:W-:Y:S01]  /*87d0*/  FMUL R13, R8, UR4 ;  /* 0x00000004080d7c20 */ /* 0x000fe20008400000 */
[----:B------:R-:W-:Y:S01]  /*87e0*/  ULDC UR4, c[0x0][0x154] ;  /* 0x0000550000047ab9 */ /* 0x000fe20000000800 */
[----:B------:R-:W1:Y:S02]  /*87f0*/  LDC.64 R26, c[0x0][0x640] ;  /* 0x00019000ff1a7b82 */ /* 0x000e640000000a00 */
[----:B------:R-:W-:-:S02]  /*8800*/  IMAD.X R7, RZ, RZ, ~R7, P0 ;  /* 0x000000ffff077224 */ /* 0x000fc400000e0e07 */
[----:B------:R-:W2:Y:S01]  /*8810*/  F2I.U32.TRUNC.NTZ R13, R13 ;  /* 0x0000000d000d7305 */ /* 0x000ea2000020f000 */
[----:B------:R-:W-:-:S03]  /*8820*/  IMAD.WIDE.U32 R8, R11, R22, R16 ;  /* 0x000000160b087225 */ /* 0x000fc600078e0010 */
[----:B------:R-:W3:Y:S01]  /*8830*/  LDC R15, c[0x0][0x144] ;  /* 0x00005100ff0f7b82 */ /* 0x000ee20000000800 */
[----:B------:R-:W-:-:S04]  /*8840*/  IMAD R10, R7, R22, RZ ;  /* 0x00000016070a7224 */ /* 0x000fc800078e02ff */
[----:B------:R-:W-:Y:S02]  /*8850*/  IMAD R7, R11, R23, R10 ;  /* 0x000000170b077224 */ /* 0x000fe400078e020a */
[----:B------:R-:W-:Y:S01]  /*8860*/  IMAD.MOV.U32 R10, RZ, RZ, -0x1 ;  /* 0xffffffffff0a7424 */ /* 0x000fe200078e00ff */
[----:B------:R-:W4:Y:S01]  /*8870*/  LDC R20, c[0x0][0x608] ;  /* 0x00018200ff147b82 */ /* 0x000f220000000800 */
[----:B------:R-:W-:Y:S01]  /*8880*/  IMAD.IADD R7, R9, 0x1, R7 ;  /* 0x0000000109077824 */ /* 0x000fe200078e0207 */
[----:B------:R-:W-:-:S04]  /*8890*/  I2FP.F32.U32 R9, R5 ;  /* 0x0000000500097245 */ /* 0x000fc80000201000 */
[-C--:B0-----:R-:W-:Y:S01]  /*88a0*/  SHF.R.U64 R12, R8, R24.reuse, R7 ;  /* 0x00000018080c7219 */ /* 0x081fe20000001207 */
[----:B--2---:R-:W-:Y:S01]  /*88b0*/  IMAD.MOV R8, RZ, RZ, -R13 ;  /* 0x000000ffff087224 */ /* 0x004fe200078e0a0d */
[----:B------:R-:W0:Y:S01]  /*88c0*/  LDC R11, c[0x0][0x658] ;  /* 0x00019600ff0b7b82 */ /* 0x000e220000000800 */
[----:B-1----:R-:W-:Y:S01]  /*88d0*/  ISETP.NE.U32.AND P0, PT, R26, RZ, PT ;  /* 0x000000ff1a00720c */ /* 0x002fe20003f05070 */
[----:B------:R-:W-:Y:S01]  /*88e0*/  FMUL R9, R9, UR4 ;  /* 0x0000000409097c20 */ /* 0x000fe20008400000 */
[----:B------:R-:W-:Y:S02]  /*88f0*/  SHF.R.U32.HI R7, RZ, R24, R7 ;  /* 0x00000018ff077219 */ /* 0x000fe40000011607 */
[----:B------:R-:W-:-:S03]  /*8900*/  ISETP.NE.AND.EX P0, PT, R27, RZ, PT, P0 ;  /* 0x000000ff1b00720c */ /* 0x000fc60003f05300 */
[----:B------:R-:W1:Y:S01]  /*8910*/  LDC R22, c[0x0][0x148] ;  /* 0x00005200ff167b82 */ /* 0x000e620000000800 */
[----:B---3--:R-:W-:Y:S02]  /*8920*/  IMAD R23, R15, R8, R6 ;  /* 0x000000080f177224 */ /* 0x008fe400078e0206 */
[----:B------:R-:W-:-:S05]  /*8930*/  IMAD.MOV.U32 R8, RZ, RZ, 0x1 ;  /* 0x00000001ff087424 */ /* 0x000fca00078e00ff */
[----:B------:R-:W2:Y:S01]  /*8940*/  LDC R21, c[0x0][0x600] ;  /* 0x00018000ff157b82 */ /* 0x000ea20000000800 */
[-CC-:B----4-:R-:W-:Y:S02]  /*8950*/  SHF.R.U64 R15, R12, R20.reuse, R7.reuse ;  /* 0x000000140c0f7219 */ /* 0x190fe40000001207 */
[----:B------:R-:W-:Y:S02]  /*8960*/  SHF.R.U32.HI R6, RZ, R20, R7 ;  /* 0x00000014ff067219 */ /* 0x000fe40000011607 */
[----:B------:R3:W4:Y:S03]  /*8970*/  F2I.U32.TRUNC.NTZ R20, R9 ;  /* 0x0000000900147305 */ /* 0x000726000020f000 */
[----:B------:R-:W1:Y:S01]  /*8980*/  LDC R25, c[0x0][0x648] ;  /* 0x00019200ff197b82 */ /* 0x000e620000000800 */
[-C--:B0-----:R-:W-:Y:S02]  /*8990*/  SHF.R.U64 R19, R15, R11.reuse, R6 ;  /* 0x0000000b0f137219 */ /* 0x081fe40000001206 */
[----:B------:R-:W-:-:S02]  /*89a0*/  SHF.L.U32 R10, R10, R11, RZ ;  /* 0x0000000b0a0a7219 */ /* 0x000fc400000006ff */
[-C--:B------:R-:W-:Y:S01]  /*89b0*/  SHF.R.U32.HI R7, RZ, R11.reuse, R6 ;  /* 0x0000000bff077219 */ /* 0x080fe20000011606 */
[----:B------:R-:W-:Y:S01]  /*89c0*/  IMAD.MOV.U32 R6, RZ, RZ, R19 ;  /* 0x000000ffff067224 */ /* 0x000fe200078e0013 */
[----:B------:R-:W-:Y:S01]  /*89d0*/  SHF.L.U32 R24, R8, R11, RZ ;  /* 0x0000000b08187219 */ /* 0x000fe200000006ff */
[----:B------:R-:W0:Y:S01]  /*89e0*/  LDC R28, c[0x0][0x638] ;  /* 0x00018e00ff1c7b82 */ /* 0x000e220000000800 */
[----:B------:R-:W-:-:S07]  /*89f0*/  LOP3.LUT R30, RZ, R10, RZ, 0x33, !PT ;  /* 0x0000000aff1e7212 */ /* 0x000fce00078e33ff */
[----:B------:R-:W0:Y:S01]  /*8a00*/  LDC R29, c[0x0][0x610] ;  /* 0x00018400ff1d7b82 */ /* 0x000e220000000800 */
[----:B---34-:R-:W-:Y:S05]  /*8a10*/  @!P0 BRA `(.L_x_145) ;  /* 0x0000000000288947 */ /* 0x018fea0003800000 */
[----:B------:R-:W3:Y:S02]  /*8a20*/  LDC R6, c[0x0][0x64c] ;  /* 0x00019300ff067b82 */ /* 0x000ee40000000800 */
[----:B---3--:R-:W-:-:S05]  /*8a30*/  IADD3 R11, P0, R19, R6, RZ ;  /* 0x00000006130b7210 */ /* 0x008fca0007f1e0ff */
        /* <DEDUP_REMOVED lines=8> */
.L_x_145:
[----:B------:R-:W-:Y:S01]  /*8ac0*/  ISETP.NE.AND P0, PT, R2, 0x1, PT ;  /* 0x000000010200780c */ /* 0x000fe20003f05270 */
[----:B--2---:R-:W-:Y:S01]  /*8ad0*/  VIADD R9, R21, 0xffffffff ;  /* 0xffffffff15097836 */ /* 0x004fe20000000000 */
[----:B-1----:R-:W-:Y:S01]  /*8ae0*/  SHF.R.U64 R7, R6, R25, R7 ;  /* 0x0000001906077219 */ /* 0x002fe20000001207 */
[----:B------:R-:W-:Y:S01]  /*8af0*/  IMAD.MOV R20, RZ, RZ, -R20 ;  /* 0x000000ffff147224 */ /* 0x000fe200078e0a14 */
[----:B------:R-:W-:Y:S02]  /*8b00*/  LOP3.LUT R6, R15, R30, RZ, 0xc0, !PT ;  /* 0x0000001e0f067212 */ /* 0x000fe400078ec0ff */
[----:B------:R-:W-:Y:S01]  /*8b10*/  LOP3.LUT R12, R12, R9, RZ, 0xc0, !PT ;  /* 0x000000090c0c7212 */ /* 0x000fe200078ec0ff */
[----:B------:R-:W-:Y:S02]  /*8b20*/  IMAD.MOV R8, RZ, RZ, -R7 ;  /* 0x000000ffff087224 */ /* 0x000fe400078e0a07 */
[----:B------:R-:W-:Y:S02]  /*8b30*/  IMAD R6, R24, R7, R6 ;  /* 0x0000000718067224 */ /* 0x000fe400078e0206 */
[----:B------:R-:W-:-:S02]  /*8b40*/  IMAD.MOV.U32 R9, RZ, RZ, 0x1 ;  /* 0x00000001ff097424 */ /* 0x000fc400078e00ff */
[----:B------:R-:W-:Y:S02]  /*8b50*/  @P0 IMAD R23, R22, R20, R5 ;  /* 0x0000001416170224 */ /* 0x000fe400078e0205 */
[----:B0-----:R-:W-:Y:S02]  /*8b60*/  IMAD R5, R8, R28, R19 ;  /* 0x0000001c08057224 */ /* 0x001fe400078e0213 */
[----:B------:R-:W-:Y:S02]  /*8b70*/  IMAD R19, R6, R29, R23 ;  /* 0x0000001d06137224 */ /* 0x000fe400078e0217 */
[----:B------:R-:W-:Y:S02]  /*8b80*/  IMAD R6, R5, R21, R12 ;  /* 0x0000001505067224 */ /* 0x000fe400078e020c */
[----:B------:R-:W-:-:S03]  /*8b90*/  IMAD.MOV.U32 R8, RZ, RZ, R14 ;  /* 0x000000ffff087224 */ /* 0x000fc600078e000e */
[----:B------:R-:W-:Y:S02]  /*8ba0*/  SEL R20, R6, R19, !P0 ;  /* 0x0000001306147207 */ /* 0x000fe40004000000 */
[----:B------:R-:W-:-:S07]  /*8bb0*/  SEL R19, R19, R6, !P0 ;  /* 0x0000000613137207 */ /* 0x000fce0004000000 */
.L_x_143:
[----:B------:R-:W-:-:S08]  /*8bc0*/  NOP ;  /* 0x0000000000007918 */ /* 0x000fd00000000000 */
[----:B------:R-:W0:-:S00]  /*8bd0*/  USETMAXREG.DEALLOC.CTAPOOL 0x28 ;  /* 0x00000028000079c8 */ /* 0x000e0000080e0500 */
[----:B0-----:R-:W-:-:S13]  /*8be0*/  ISETP.NE.AND P0, PT, R0, RZ, PT ;  /* 0x000000ff0000720c */ /* 0x001fda0003f05270 */
[----:B------:R-:W-:Y:S05]  /*8bf0*/  @P0 EXIT ;  /* 0x000000000000094d */ /* 0x000fea0003800000 */
[----:B------:R-:W-:Y:S01]  /*8c00*/  LOP3.LUT P0, RZ, R9, 0xff, RZ, 0xc0, !PT ;  /* 0x000000ff09ff7812 */ /* 0x000fe2000780c0ff */
[----:B------:R-:W-:Y:S02]  /*8c10*/  IMAD.MOV.U32 R0, RZ, RZ, 0x1 ;  /* 0x00000001ff007424 */ /* 0x000fe400078e00ff */
[----:B------:R-:W-:-:S10]  /*8c20*/  IMAD.MOV.U32 R12, RZ, RZ, RZ ;  /* 0x000000ffff0c7224 */ /* 0x000fd400078e00ff */
[----:B------:R-:W-:Y:S05]  /*8c30*/  @!P0 BRA `(.L_x_146) ;  /* 0x0000000c00448947 */ /* 0x000fea0003800000 */
[----:B------:R-:W0:Y:S01]  /*8c40*/  LDC R0, c[0x0][0x28c] ;  /* 0x0000a300ff007b82 */ /* 0x000e220000000800 */
[----:B------:R-:W-:Y:S01]  /*8c50*/  LOP3.LUT P0, RZ, R3, 0x1f, RZ, 0xc0, !PT ;  /* 0x0000001f03ff7812 */ /* 0x000fe2000780c0ff */
[----:B------:R-:W-:Y:S01]  /*8c60*/  ULDC UR5, c[0x0][0x658] ;  /* 0x0001960000057ab9 */ /* 0x000fe20000000800 */
[----:B------:R-:W-:Y:S01]  /*8c70*/  UMOV UR6, 0xffffffff ;  /* 0xffffffff00067882 */ /* 0x000fe20000000000 */
[----:B------:R-:W-:Y:S01]  /*8c80*/  BSSY B0, `(.L_x_146) ;  /* 0x00000cc000007945 */ /* 0x000fe20003800000 */
[----:B------:R-:W-:Y:S01]  /*8c90*/  USHF.L.U32 UR6, UR6, UR5, URZ ;  /* 0x0000000506067299 */ /* 0x000fe2000800063f */
[C---:B------:R-:W-:Y:S01]  /*8ca0*/  ISETP.NE.AND P2, PT, R4.reuse, RZ, PT ;  /* 0x000000ff0400720c */ /* 0x040fe20003f45270 */
[----:B------:R-:W-:Y:S01]  /*8cb0*/  IMAD.MOV.U32 R13, RZ, RZ, 0x1 ;  /* 0x00000001ff0d7424 */ /* 0x000fe200078e00ff */
[----:B------:R-:W-:Y:S01]  /*8cc0*/  ISETP.NE.OR P0, PT, R4, RZ, !P0 ;  /* 0x000000ff0400720c */ /* 0x000fe20004705670 */
[----:B------:R-:W-:Y:S01]  /*8cd0*/  IMAD.MOV.U32 R12, RZ, RZ, RZ ;  /* 0x000000ffff0c7224 */ /* 0x000fe200078e00ff */
[----:B------:R-:W-:Y:S01]  /*8ce0*/  LOP3.LUT R11, R18, 0x2, RZ, 0xfc, !PT ;  /* 0x00000002120b7812 */ /* 0x000fe200078efcff */
[----:B------:R-:W-:Y:S01]  /*8cf0*/  ULDC UR4, c[0x0][0x600] ;  /* 0x0001800000047ab9 */ /* 0x000fe20000000800 */
[----:B------:R-:W-:Y:S01]  /*8d00*/  UMOV UR7, 0x1 ;  /* 0x0000000100077882 */ /* 0x000fe20000000000 */
[----:B------:R-:W-:-:S02]  /*8d10*/  UIADD3 UR4, UR4, -0x1, URZ ;  /* 0xffffffff04047890 */ /* 0x000fc4000fffe03f */
[----:B------:R-:W-:Y:S02]  /*8d20*/  USHF.L.U32 UR5, UR7, UR5, URZ ;  /* 0x0000000507057299 */ /* 0x000fe4000800063f */
[----:B------:R-:W-:Y:S01]  /*8d30*/  ULOP3.LUT UR13, URZ, UR6, URZ, 0x33, !UPT ;  /* 0x000000063f0d7292 */ /* 0x000fe2000f8e333f */
[----:B------:R-:W-:Y:S01]  /*8d40*/  ULDC.64 UR22, c[0x0][0x198] ;  /* 0x0000660000167ab9 */ /* 0x000fe20000000a00 */
[----:B0-----:R-:W-:-:S05]  /*8d50*/  VIADD R0, R0, 0x7f ;  /* 0x0000007f00007836 */ /* 0x001fca0000000000 */
[----:B------:R-:W-:-:S04]  /*8d60*/  SHF.R.S32.HI R3, RZ, 0x1f, R0 ;  /* 0x0000001fff037819 */ /* 0x000fc80000011400 */
[----:B------:R-:W-:Y:S01]  /*8d70*/  LEA.HI R3, R3, R0, RZ, 0x7 ;  /* 0x0000000003037211 */ /* 0x000fe200078f38ff */
[----:B------:R-:W-:-:S03]  /*8d80*/  IMAD.MOV.U32 R0, RZ, RZ, 0x1 ;  /* 0x00000001ff007424 */ /* 0x000fc600078e00ff */
[----:B------:R-:W-:-:S05]  /*8d90*/  SHF.R.S32.HI R3, RZ, 0x7, R3 ;  /* 0x00000007ff037819 */ /* 0x000fca0000011403 */
[----:B------:R-:W-:-:S07]  /*8da0*/  VIADD R10, R3, 0x1 ;  /* 0x00000001030a7836 */ /* 0x000fce0000000000 */
.L_x_158:
[----:B------:R-:W-:-:S03]  /*8db0*/  UMOV UR6, 0xffffffff ;  /* 0xffffffff00067882 */ /* 0x000fc60000000000 */
[----:B------:R-:W-:Y:S05]  /*8dc0*/  BRA.DIV UR6, `(.L_x_147) ;  /* 0x0000000e06a87947 */ /* 0x000fea000b800000 */
[----:B------:R-:W-:-:S13]  /*8dd0*/  ELECT P6, URZ, PT ;  /* 0x00000000003f782f */ /* 0x000fda00038c0000 */
.L_x_168:
[----:B------:R-:W0:Y:S01]  /*8de0*/  LDC R4, c[0x0][0x28c] ;  /* 0x0000a300ff047b82 */ /* 0x000e220000000800 */
[----:B------:R-:W-:Y:S01]  /*8df0*/  BSSY B1, `(.L_x_148) ;  /* 0x0000043000017945 */ /* 0x000fe20003800000 */
[----:B0-----:R-:W-:-:S13]  /*8e00*/  ISETP.LT.OR P6, PT, R4, 0x1, !P6 ;  /* 0x000000010400780c */ /* 0x001fda00077c1670 */
[----:B------:R-:W-:Y:S05]  /*8e10*/  @P6 BRA `(.L_x_149) ;  /* 0x0000000400006947 */ /* 0x000fea0003800000 */
[----:B------:R-:W-:Y:S02]  /*8e20*/  IMAD.SHL.U32 R19, R19, 0x80, RZ ;  /* 0x0000008013137824 */ /* 0x000fe400078e00ff */
[----:B------:R-:W-:Y:S02]  /*8e30*/  IMAD R20, R20, 0x70, RZ ;  /* 0x0000007014147824 */ /* 0x000fe400078e02ff */
[----:B------:R-:W-:Y:S02]  /*8e40*/  IMAD.MOV.U32 R21, RZ, RZ, RZ ;  /* 0x000000ffff157224 */ /* 0x000fe400078e00ff */
[----:B------:R-:W-:Y:S02]  /*8e50*/  IMAD.MOV.U32 R4, RZ, RZ, R10 ;  /* 0x000000ffff047224 */ /* 0x000fe400078e000a */
[----:B------:R-:W-:Y:S02]  /*8e60*/  IMAD.MOV.U32 R5, RZ, RZ, R0 ;  /* 0x000000ffff057224 */ /* 0x000fe400078e0000 */
[----:B------:R-:W-:-:S07]  /*8e70*/  IMAD.MOV.U32 R6, RZ, RZ, R12 ;  /* 0x000000ffff067224 */ /* 0x000fce00078e000c */
.L_x_153:
[----:B------:R-:W0:Y:S01]  /*8e80*/  S2R R14, SR_CgaCtaId ;  /* 0x00000000000e7919 */ /* 0x000e220000008800 */
[----:B------:R-:W-:Y:S01]  /*8e90*/  MOV R7, 0x400 ;  /* 0x0000040000077802 */ /* 0x000fe20000000f00 */
[----:B------:R-:W1:Y:S03]  /*8ea0*/  @!P2 LDC R9, c[0x0][0x500] ;  /* 0x00014000ff09ab82 */ /* 0x000e660000000800 */
[----:B0-----:R-:W-:Y:S02]  /*8eb0*/  LEA R15, R14, R7, 0x18 ;  /* 0x000000070e0f7211 */ /* 0x001fe400078ec0ff */
[----:B------:R-:W-:-:S03]  /*8ec0*/  SHF.L.U32 R7, R5, 0x1f, RZ ;  /* 0x0000001f05077819 */ /* 0x000fc600000006ff */
[----:B------:R-:W-:-:S04]  /*8ed0*/  IMAD R14, R6, 0x8, R15 ;  /* 0x00000008060e7824 */ /* 0x000fc800078e020f */
[----:B------:R-:W0:Y:S02]  /*8ee0*/  SYNCS.PHASECHK.TRANS64.TRYWAIT P1, [R14+URZ+0x18], R7 ;  /* 0x000018070e0075a7 */ /* 0x000e24000802017f */
[----:B01----:R-:W-:Y:S05]  /*8ef0*/  @!P1 BRA `(.L_x_150) ;  /* 0x0000000c007c9947 */ /* 0x003fea0003800000 */
.L_x_169:
[----:B0-----:R-:W-:Y:S01]  /*8f00*/  PRMT R7, R11, 0x9910, RZ ;  /* 0x000099100b077816 */ /* 0x001fe200000000ff */
[----:B------:R0:W-:Y:S03]  /*8f10*/  @!P2 SYNCS.ARRIVE.TRANS64 RZ, [R14+URZ], R9 ;  /* 0x000000090effa9a7 */ /* 0x0001e6000800003f */
[----:B------:R-:W-:-:S13]  /*8f20*/  ISETP.NE.AND P1, PT, R7, 0x2, PT ;  /* 0x000000020700780c */ /* 0x000fda0003f25270 */
[----:B0-----:R-:W-:Y:S05]  /*8f30*/  @P1 BRA `(.L_x_151) ;  /* 0x0000000000041947 */ /* 0x001fea0003800000 */
[----:B------:R-:W-:Y:S01]  /*8f40*/  BPT.TRAP 0x1 ;  /* 0x000000040000795c */ /* 0x000fe20000300000 */
.L_x_151:
[----:B------:R-:W-:Y:S05]  /*8f50*/  @P0 BRA `(.L_x_152) ;  /* 0x0000000000040947 */ /* 0x000fea0003800000 */
[----:B------:R-:W-:Y:S01]  /*8f60*/  BPT.TRAP 0x1 ;  /* 0x000000040000795c */ /* 0x000fe20000300000 */
.L_x_152:
[C-C-:B------:R-:W-:Y:S01]  /*8f70*/  IMAD R7, R6.reuse, 0x8000, R15.reuse ;  /* 0x0000800006077824 */ /* 0x140fe200078e020f */
[----:B------:R-:W-:Y:S01]  /*8f80*/  R2UR UR34, R21 ;  /* 0x00000000152272ca */ /* 0x000fe200000e0000 */
[----:B------:R-:W-:Y:S01]  /*8f90*/  IMAD R15, R6, 0x7000, R15 ;  /* 0x00007000060f7824 */ /* 0x000fe200078e020f */
[----:B------:R-:W-:Y:S01]  /*8fa0*/  R2UR UR33, R14 ;  /* 0x000000000e2172ca */ /* 0x000fe200000e0000 */
[----:B------:R-:W-:Y:S01]  /*8fb0*/  VIADD R4, R4, 0xffffffff ;  /* 0xffffffff04047836 */ /* 0x000fe20000000000 */
[----:B------:R-:W-:Y:S01]  /*8fc0*/  R2UR UR24, R7 ;  /* 0x00000000071872ca */ /* 0x000fe200000e0000 */
[----:B------:R-:W-:Y:S01]  /*8fd0*/  UIADD3 UR6, UP0, UR22, 0xf0, URZ ;  /* 0x000000f016067890 */ /* 0x000fe2000ff1e03f */
[----:B------:R-:W-:Y:S01]  /*8fe0*/  R2UR UR8, R15 ;  /* 0x000000000f0872ca */ /* 0x000fe200000e0000 */
[----:B------:R-:W-:Y:S01]  /*8ff0*/  UIADD3 UR30, UP1, UR22, 0x1f0, URZ ;  /* 0x000001f0161e7890 */ /* 0x000fe2000ff3e03f */
[----:B------:R-:W-:Y:S01]  /*9000*/  R2UR UR36, R8 ;  /* 0x00000000082472ca */ /* 0x000fe200000e0000 */
[----:B------:R-:W-:Y:S01]  /*9010*/  UIADD3.X UR7, URZ, UR23, URZ, UP0, !UPT ;  /* 0x000000173f077290 */ /* 0x000fe200087fe43f */
[----:B------:R-:W-:Y:S01]  /*9020*/  R2UR UR35, R19 ;  /* 0x00000000132372ca */ /* 0x000fe200000e0000 */
[----:B------:R-:W-:Y:S01]  /*9030*/  UIADD3.X UR31, URZ, UR23, URZ, UP1, !UPT ;  /* 0x000000173f1f7290 */ /* 0x000fe20008ffe43f */
[----:B------:R-:W-:Y:S01]  /*9040*/  R2UR UR19, R20 ;  /* 0x00000000141372ca */ /* 0x000fe200000e0000 */
[----:B------:R-:W-:Y:S01]  /*9050*/  UIADD3 UR26, UR34, 0x40, URZ ;  /* 0x00000040221a7890 */ /* 0x000fe2000fffe03f */
[----:B------:R-:W-:Y:S01]  /*9060*/  ISETP.GT.AND P3, PT, R4, 0x1, PT ;  /* 0x000000010400780c */ /* 0x000fe20003f64270 */
[----:B------:R-:W-:Y:S01]  /*9070*/  VIADD R6, R6, 0x1 ;  /* 0x0000000106067836 */ /* 0x000fe20000000000 */
[----:B------:R-:W-:Y:S01]  /*9080*/  UMOV UR14, 0x0 ;  /* 0x00000000000e7882 */ /* 0x000fe20000000000 */
[----:B------:R-:W-:Y:S01]  /*9090*/  UIADD3 UR32, UR24, 0x100, URZ ;  /* 0x0000010018207890 */ /* 0x000fe2000fffe03f */
[----:B------:R-:W-:Y:S01]  /*90a0*/  VIADD R21, R21, 0x80 ;  /* 0x0000008015157836 */ /* 0x000fe20000000000 */
[----:B------:R-:W-:Y:S01]  /*90b0*/  UIADD3 UR24, UR24, 0x4100, URZ ;  /* 0x0000410018187890 */ /* 0x000fe2000fffe03f */
[----:B------:R-:W-:Y:S01]  /*90c0*/  ISETP.NE.AND P1, PT, R6, 0x3, PT ;  /* 0x000000030600780c */ /* 0x000fe20003f25270 */
[----:B------:R-:W-:-:S02]  /*90d0*/  UIADD3 UR16, UR8, 0x18100, URZ ;  /* 0x0001810008107890 */ /* 0x000fc4000fffe03f */
[----:B------:R-:W-:Y:S01]  /*90e0*/  UIADD3 UR8, UR8, 0x1b900, URZ ;  /* 0x0001b90008087890 */ /* 0x000fe2000fffe03f */
[----:B------:R-:W-:Y:S01]  /*90f0*/  SEL R14, RZ, 0x1, P1 ;  /* 0x00000001ff0e7807 */ /* 0x000fe20000800000 */
[----:B------:R-:W-:Y:S01]  /*9100*/  UMOV UR15, 0x10000000 ;  /* 0x10000000000f7882 */ /* 0x000fe20000000000 */
[----:B------:R-:W-:Y:S01]  /*9110*/  UMOV UR25, UR33 ;  /* 0x0000002100197c82 */ /* 0x000fe20008000000 */
[----:B------:R-:W-:Y:S01]  /*9120*/  UMOV UR28, UR36 ;  /* 0x00000024001c7c82 */ /* 0x000fe20008000000 */
[----:B------:R-:W-:Y:S01]  /*9130*/  UMOV UR27, UR35 ;  /* 0x00000023001b7c82 */ /* 0x000fe20008000000 */
[----:B------:R-:W-:Y:S01]  /*9140*/  UMOV UR17, UR33 ;  /* 0x0000002100117c82 */ /* 0x000fe20008000000 */
[----:B------:R-:W-:Y:S01]  /*9150*/  UMOV UR18, UR34 ;  /* 0x0000002200127c82 */ /* 0x000fe20008000000 */
[----:B------:R-:W-:Y:S01]  /*9160*/  UMOV UR20, UR36 ;  /* 0x0000002400147c82 */ /* 0x000fe20008000000 */
[----:B------:R0:W-:Y:S01]  /*9170*/  UTMALDG.3D [UR32], [UR6], desc[UR14] ;  /* 0x00000e20060075b4 */ /* 0x0001e20008011000 */
[----:B------:R-:W-:Y:S01]  /*9180*/  UMOV UR9, UR33 ;  /* 0x0000002100097c82 */ /* 0x000fe20008000000 */
[----:B------:R-:W-:Y:S01]  /*9190*/  UMOV UR11, UR19 ;  /* 0x00000013000b7c82 */ /* 0x000fe20008000000 */
[----:B------:R-:W-:Y:S01]  /*91a0*/  UMOV UR12, UR36 ;  /* 0x00000024000c7c82 */ /* 0x000fe20008000000 */
[----:B------:R-:W-:Y:S01]  /*91b0*/  UMOV UR10, UR26 ;  /* 0x0000001a000a7c82 */ /* 0x000fe20008000000 */
[----:B------:R-:W-:-:S02]  /*91c0*/  LOP3.LUT R5, R5, R14, RZ, 0x3c, !PT ;  /* 0x0000000e05057212 */ /* 0x000fc400078e3cff */
[----:B------:R-:W-:Y:S01]  /*91d0*/  SEL R6, R6, RZ, P1 ;  /* 0x000000ff06067207 */ /* 0x000fe20000800000 */
[----:B------:R0:W-:Y:S01]  /*91e0*/  UTMALDG.3D [UR24], [UR6], desc[UR14] ;  /* 0x00000e18060075b4 */ /* 0x0001e20008011000 */
[----:B------:R0:W-:Y:S01]  /*91f0*/  UTMALDG.3D [UR16], [UR30], desc[UR14] ;  /* 0x00000e101e0075b4 */ /* 0x0001e20008011000 */
[----:B------:R0:W-:Y:S02]  /*9200*/  UTMALDG.3D [UR8], [UR30], desc[UR14] ;  /* 0x00000e081e0075b4 */ /* 0x0001e40008011000 */
[----:B0-----:R-:W-:Y:S05]  /*9210*/  @P3 BRA `(.L_x_153) ;  /* 0xfffffffc00183947 */ /* 0x001fea000383ffff */
.L_x_149:
[----:B------:R-:W-:Y:S05]  /*9220*/  BSYNC B1 ;  /* 0x0000000000017941 */ /* 0x000fea0003800000 */
.L_x_148:
[----:B------:R-:W-:Y:S01]  /*9230*/  LOP3.LUT P3, RZ, R13, 0xff, RZ, 0xc0, !PT ;  /* 0x000000ff0dff7812 */ /* 0x000fe2000786c0ff */
[----:B------:R-:W-:Y:S01]  /*9240*/  IMAD.IADD R12, R3, 0x1, R12 ;  /* 0x00000001030c7824 */ /* 0x000fe200078e020c */
[----:B------:R-:W-:Y:S01]  /*9250*/  IADD3 R16, P4, R16, UR38, RZ ;  /* 0x0000002610107c10 */ /* 0x000fe2000ff9e0ff */
[----:B------:R-:W-:Y:S01]  /*9260*/  ULDC.64 UR6, c[0x0][0x650] ;  /* 0x0001940000067ab9 */ /* 0x000fe20000000a00 */
[----:B------:R-:W-:Y:S01]  /*9270*/  BSSY B1, `(.L_x_154) ;  /* 0x000006a000017945 */ /* 0x000fe20003800000 */
[----:B------:R-:W-:Y:S01]  /*9280*/  IMAD.MOV.U32 R19, RZ, RZ, -0x1 ;  /* 0xffffffffff137424 */ /* 0x000fe200078e00ff */
[----:B------:R-:W-:Y:S01]  /*9290*/  ISETP.GT.U32.AND P1, PT, R12, 0x2, PT ;  /* 0x000000020c00780c */ /* 0x000fe20003f24070 */
[----:B------:R-:W-:Y:S01]  /*92a0*/  IMAD.MOV.U32 R20, RZ, RZ, -0x1 ;  /* 0xffffffffff147424 */ /* 0x000fe200078e00ff */
[----:B------:R-:W-:Y:S01]  /*92b0*/  IADD3.X R17, R17, UR40, RZ, P4, !PT ;  /* 0x0000002811117c10 */ /* 0x000fe2000a7fe4ff */
[----:B------:R-:W-:Y:S01]  /*92c0*/  IMAD.MOV.U32 R8, RZ, RZ, -0x1 ;  /* 0xffffffffff087424 */ /* 0x000fe200078e00ff */
[----:B------:R-:W-:-:S02]  /*92d0*/  ISETP.LT.U32.AND P1, PT, R3, 0x3, P1 ;  /* 0x000000030300780c */ /* 0x000fc40000f21070 */
[----:B------:R-:W-:Y:S01]  /*92e0*/  PRMT R13, RZ, 0x7610, R13 ;  /* 0x00007610ff0d7816 */ /* 0x000fe2000000000d */
[----:B------:R-:W0:Y:S01]  /*92f0*/  @P3 S2R R5, SR_CgaCtaId ;  /* 0x0000000000053919 */ /* 0x000e220000008800 */
[----:B------:R-:W-:-:S04]  /*9300*/  @P3 MOV R4, 0x400 ;  /* 0x0000040000043802 */ /* 0x000fc80000000f00 */
[----:B0-----:R-:W-:Y:S01]  /*9310*/  @P3 LEA R6, R5, R4, 0x18 ;  /* 0x0000000405063211 */ /* 0x001fe200078ec0ff */
[----:B------:R-:W-:-:S03]  /*9320*/  IMAD.WIDE.U32 R4, R12, -0x55555555, RZ ;  /* 0xaaaaaaab0c047825 */ /* 0x000fc600078e00ff */
[----:B------:R0:W-:Y:S01]  /*9330*/  @P3 SYNCS.ARRIVE.TRANS64.A1T0 RZ, [R6+URZ+0x48], RZ ;  /* 0x000048ff06ff39a7 */ /* 0x0001e2000810003f */
[----:B------:R-:W-:Y:S02]  /*9340*/  ISETP.GE.U32.AND P3, PT, R3, 0x3, PT ;  /* 0x000000030300780c */ /* 0x000fe40003f66070 */
[----:B------:R-:W-:Y:S02]  /*9350*/  SHF.R.U32.HI R7, RZ, 0x1, R5 ;  /* 0x00000001ff077819 */ /* 0x000fe40000011605 */
[----:B------:R-:W-:Y:S02]  /*9360*/  SEL R5, RZ, 0x1, !P1 ;  /* 0x00000001ff057807 */ /* 0x000fe40004800000 */
[----:B------:R-:W-:Y:S01]  /*9370*/  ISETP.GE.U32.AND P1, PT, R16, UR6, PT ;  /* 0x0000000610007c0c */ /* 0x000fe2000bf26070 */
[----:B------:R-:W-:Y:S01]  /*9380*/  IMAD R12, R7, -0x3, R12 ;  /* 0xfffffffd070c7824 */ /* 0x000fe200078e020c */
[----:B------:R-:W-:Y:S02]  /*9390*/  LOP3.LUT R0, R0, R5, RZ, 0x3c, !PT ;  /* 0x0000000500007212 */ /* 0x000fe400078e3cff */
[----:B------:R-:W-:-:S02]  /*93a0*/  ISETP.GE.U32.AND.EX P1, PT, R17, UR7, PT, P1 ;  /* 0x0000000711007c0c */ /* 0x000fc4000bf26110 */
[----:B------:R-:W-:Y:S02]  /*93b0*/  PRMT R4, RZ, 0x7610, R4 ;  /* 0x00007610ff047816 */ /* 0x000fe40000000004 */
[----:B------:R-:W-:-:S09]  /*93c0*/  @P3 LOP3.LUT R0, R0, 0x1, R7, 0x78, !PT ;  /* 0x0000000100003812 */ /* 0x000fd200078e7807 */
[----:B0-----:R-:W-:Y:S05]  /*93d0*/  @P1 BRA `(.L_x_155) ;  /* 0x00000004004c1947 */ /* 0x001fea0003800000 */
[----:B------:R-:W-:Y:S01]  /*93e0*/  ULDC.64 UR6, c[0x0][0x628] ;  /* 0x00018a0000067ab9 */ /* 0x000fe20000000a00 */
[----:B------:R-:W0:Y:S01]  /*93f0*/  S2R R15, SR_CTAID.X ;  /* 0x00000000000f7919 */ /* 0x000e220000002500 */
[----:B------:R-:W-:Y:S01]  /*9400*/  ISETP.NE.U32.AND P1, PT, RZ, UR6, PT ;  /* 0x00000006ff007c0c */ /* 0x000fe2000bf25070 */
[----:B------:R-:W-:Y:S01]  /*9410*/  ULDC UR9, c[0x0][0x630] ;  /* 0x00018c0000097ab9 */ /* 0x000fe20000000800 */
[----:B------:R-:W-:Y:S01]  /*9420*/  IMAD.MOV.U32 R4, RZ, RZ, R16 ;  /* 0x000000ffff047224 */ /* 0x000fe200078e0010 */
[----:B------:R-:W1:Y:S01]  /*9430*/  S2R R14, SR_CTAID.Y ;  /* 0x00000000000e7919 */ /* 0x000e620000002600 */
[----:B------:R-:W-:Y:S01]  /*9440*/  ISETP.NE.AND.EX P1, PT, RZ, UR7, PT, P1 ;  /* 0x00000007ff007c0c */ /* 0x000fe2000bf25310 */
[----:B------:R-:W-:-:S12]  /*9450*/  IMAD.MOV.U32 R5, RZ, RZ, R17 ;  /* 0x000000ffff057224 */ /* 0x000fd800078e0011 */
[----:B------:R-:W-:Y:S05]  /*9460*/  @!P1 BRA `(.L_x_156) ;  /* 0x0000000000289947 */ /* 0x000fea0003800000 */
[----:B------:R-:W-:Y:S02]  /*9470*/  ULDC UR8, c[0x0][0x634] ;  /* 0x00018d0000087ab9 */ /* 0x000fe40000000800 */
[----:B------:R-:W-:-:S05]  /*9480*/  IADD3 R9, P1, R16, UR8, RZ ;  /* 0x0000000810097c10 */ /* 0x000fca000ff3e0ff */
[----:B------:R-:W-:-:S04]  /*9490*/  IMAD.X R19, RZ, RZ, R17, P1 ;  /* 0x000000ffff137224 */ /* 0x000fc800008e0611 */
[----:B------:R-:W-:-:S04]  /*94a0*/  IMAD.WIDE.U32 R6, R19, UR6, RZ ;  /* 0x0000000613067c25 */ /* 0x000fc8000f8e00ff */
[----:B------:R-:W-:-:S04]  /*94b0*/  IMAD.WIDE.U32 R6, P1, R9, UR7, R6 ;  /* 0x0000000709067c25 */ /* 0x000fc8000f820006 */
[----:B------:R-:W-:-:S04]  /*94c0*/  IMAD.WIDE.U32 R8, R9, UR6, RZ ;  /* 0x0000000609087c25 */ /* 0x000fc8000f8e00ff */
[----:B------:R-:W-:Y:S01]  /*94d0*/  IMAD.X R5, RZ, RZ, RZ, P1 ;  /* 0x000000ffff057224 */ /* 0x000fe200008e06ff */
[----:B------:R-:W-:Y:S01]  /*94e0*/  IADD3 RZ, P1, R9, R6, RZ ;  /* 0x0000000609ff7210 */ /* 0x000fe20007f3e0ff */
[----:B------:R-:W-:-:S04]  /*94f0*/  IMAD.MOV.U32 R4, RZ, RZ, R7 ;  /* 0x000000ffff047224 */ /* 0x000fc800078e0007 */
[----:B------:R-:W-:-:S08]  /*9500*/  IMAD.WIDE.U32.X R4, R19, UR7, R4, P1 ;  /* 0x0000000713047c25 */ /* 0x000fd000088e0404 */
.L_x_156:
[--C-:B------:R-:W-:Y:S01]  /*9510*/  SHF.R.U64 R8, R4, UR9, R5.reuse ;  /* 0x0000000904087c19 */ /* 0x100fe20008001205 */
[----:B------:R-:W-:Y:S01]  /*9520*/  ULDC.64 UR6, c[0x0][0x620] ;  /* 0x0001880000067ab9 */ /* 0x000fe20000000a00 */
[----:B------:R-:W-:Y:S01]  /*9530*/  SHF.R.U32.HI R4, RZ, UR9, R5 ;  /* 0x00000009ff047c19 */ /* 0x000fe20008011605 */
[----:B------:R-:W2:Y:S01]  /*9540*/  LDC R24, c[0x0][0x144] ;  /* 0x00005100ff187b82 */ /* 0x000ea20000000800 */
[----:B------:R-:W-:Y:S01]  /*9550*/  IADD3 R7, P1, RZ, -R8, RZ ;  /* 0x80000008ff077210 */ /* 0x000fe20007f3e0ff */
[----:B------:R-:W-:Y:S01]  /*9560*/  ULDC.64 UR10, c[0x0][0x640] ;  /* 0x00019000000a7ab9 */ /* 0x000fe20000000a00 */
[----:B0-----:R-:W-:Y:S01]  /*9570*/  I2FP.F32.U32 R9, R15 ;  /* 0x0000000f00097245 */ /* 0x001fe20000201000 */
[----:B------:R-:W-:Y:S02]  /*9580*/  ULDC UR8, c[0x0][0x608] ;  /* 0x0001820000087ab9 */ /* 0x000fe40000000800 */
[----:B------:R-:W-:Y:S01]  /*9590*/  IMAD.X R4, RZ, RZ, ~R4, P1 ;  /* 0x000000ffff047224 */ /* 0x000fe200008e0e04 */
[----:B------:R-:W-:Y:S01]  /*95a0*/  ISETP.NE.U32.AND P1, PT, RZ, UR10, PT ;  /* 0x0000000aff007c0c */ /* 0x000fe2000bf25070 */
[----:B------:R-:W0:Y:S02]  /*95b0*/  LDC R21, c[0x0][0x148] ;  /* 0x00005200ff157b82 */ /* 0x000e240000000800 */
[----:B------:R-:W-:Y:S01]  /*95c0*/  IMAD R6, R4, UR6, RZ ;  /* 0x0000000604067c24 */ /* 0x000fe2000f8e02ff */
[----:B------:R-:W-:Y:S01]  /*95d0*/  ISETP.NE.AND.EX P1, PT, RZ, UR11, PT, P1 ;  /* 0x0000000bff007c0c */ /* 0x000fe2000bf25310 */
[----:B------:R-:W-:Y:S01]  /*95e0*/  IMAD.WIDE.U32 R4, R7, UR6, R16 ;  /* 0x0000000607047c25 */ /* 0x000fe2000f8e0010 */
[----:B------:R-:W-:-:S03]  /*95f0*/  ULDC UR6, c[0x0][0x150] ;  /* 0x0000540000067ab9 */ /* 0x000fc60000000800 */
[----:B------:R-:W-:Y:S02]  /*9600*/  IMAD R7, R7, UR7, R6 ;  /* 0x0000000707077c24 */ /* 0x000fe4000f8e0206 */
[----:B------:R-:W-:Y:S01]  /*9610*/  FMUL R6, R9, UR6 ;  /* 0x0000000609067c20 */ /* 0x000fe20008400000 */
[----:B------:R-:W-:Y:S01]  /*9620*/  ULDC UR6, c[0x0][0x618] ;  /* 0x0001860000067ab9 */ /* 0x000fe20000000800 */
[----:B------:R-:W-:Y:S01]  /*9630*/  ULDC UR7, c[0x0][0x154] ;  /* 0x0000550000077ab9 */ /* 0x000fe20000000800 */
[----:B------:R-:W-:-:S03]  /*9640*/  IMAD.IADD R5, R5, 0x1, R7 ;  /* 0x0000000105057824 */ /* 0x000fc600078e0207 */
[----:B------:R-:W3:Y:S02]  /*9650*/  F2I.U32.TRUNC.NTZ R6, R6 ;  /* 0x0000000600067305 */ /* 0x000ee4000020f000 */
[----:B------:R-:W-:Y:S02]  /*9660*/  SHF.R.U64 R9, R4, UR6, R5 ;  /* 0x0000000604097c19 */ /* 0x000fe40008001205 */
[----:B-1----:R-:W-:-:S05]  /*9670*/  I2FP.F32.U32 R4, R14 ;  /* 0x0000000e00047245 */ /* 0x002fca0000201000 */
[----:B------:R-:W-:Y:S01]  /*9680*/  FMUL R22, R4, UR7 ;  /* 0x0000000704167c20 */ /* 0x000fe20008400000 */
[----:B------:R-:W-:Y:S01]  /*9690*/  SHF.R.U32.HI R4, RZ, UR6, R5 ;  /* 0x00000006ff047c19 */ /* 0x000fe20008011605 */
[----:B------:R-:W-:-:S03]  /*96a0*/  ULDC UR6, c[0x0][0x658] ;  /* 0x0001960000067ab9 */ /* 0x000fc60000000800 */
[--C-:B------:R-:W-:Y:S01]  /*96b0*/  SHF.R.U64 R20, R9, UR8, R4.reuse ;  /* 0x0000000809147c19 */ /* 0x100fe20008001204 */
[----:B------:R-:W1:Y:S01]  /*96c0*/  F2I.U32.TRUNC.NTZ R22, R22 ;  /* 0x0000001600167305 */ /* 0x000e62000020f000 */
[----:B------:R-:W-:Y:S01]  /*96d0*/  SHF.R.U32.HI R5, RZ, UR8, R4 ;  /* 0x00000008ff057c19 */ /* 0x000fe20008011604 */
[----:B---3--:R-:W-:-:S03]  /*96e0*/  IMAD.MOV R6, RZ, RZ, -R6 ;  /* 0x000000ffff067224 */ /* 0x008fc600078e0a06 */
[----:B------:R-:W-:Y:S01]  /*96f0*/  SHF.R.U64 R19, R20, UR6, R5 ;  /* 0x0000000614137c19 */ /* 0x000fe20008001205 */
[----:B--2---:R-:W-:Y:S01]  /*9700*/  IMAD R15, R24, R6, R15 ;  /* 0x00000006180f7224 */ /* 0x004fe200078e020f */
[----:B------:R-:W-:-:S03]  /*9710*/  SHF.R.U32.HI R23, RZ, UR6, R5 ;  /* 0x00000006ff177c19 */ /* 0x000fc60008011605 */
[----:B------:R-:W-:Y:S02]  /*9720*/  IMAD.MOV.U32 R4, RZ, RZ, R19 ;  /* 0x000000ffff047224 */ /* 0x000fe400078e0013 */
[----:B------:R-:W-:Y:S01]  /*9730*/  IMAD.MOV.U32 R5, RZ, RZ, R23 ;  /* 0x000000ffff057224 */ /* 0x000fe200078e0017 */
[----:B-1----:R-:W-:Y:S06]  /*9740*/  @!P1 BRA `(.L_x_157) ;  /* 0x0000000000289947 */ /* 0x002fec0003800000 */
[----:B------:R-:W-:Y:S02]  /*9750*/  ULDC UR6, c[0x0][0x64c] ;  /* 0x0001930000067ab9 */ /* 0x000fe40000000800 */
[----:B------:R-:W-:-:S05]  /*9760*/  IADD3 R5, P1, R19, UR6, RZ ;  /* 0x0000000613057c10 */ /* 0x000fca000ff3e0ff */
[----:B------:R-:W-:-:S04]  /*9770*/  IMAD.X R23, RZ, RZ, R23, P1 ;  /* 0x000000ffff177224 */ /* 0x000fc800008e0617 */
[----:B------:R-:W-:-:S04]  /*9780*/  IMAD.WIDE.U32 R6, R23, UR10, RZ ;  /* 0x0000000a17067c25 */ /* 0x000fc8000f8e00ff */
[----:B------:R-:W-:-:S04]  /*9790*/  IMAD.WIDE.U32 R6, P1, R5, UR11, R6 ;  /* 0x0000000b05067c25 */ /* 0x000fc8000f820006 */
[----:B------:R-:W-:-:S04]  /*97a0*/  IMAD.WIDE.U32 R4, R5, UR10, RZ ;  /* 0x0000000a05047c25 */ /* 0x000fc8000f8e00ff */
[----:B------:R-:W-:Y:S01]  /*97b0*/  IMAD.MOV.U32 R4, RZ, RZ, R7 ;  /* 0x000000ffff047224 */ /* 0x000fe200078e0007 */
[----:B------:R-:W-:Y:S01]  /*97c0*/  IADD3 RZ, P3, R5, R6, RZ ;  /* 0x0000000605ff7210 */ /* 0x000fe20007f7e0ff */
[----:B------:R-:W-:-:S04]  /*97d0*/  IMAD.X R5, RZ, RZ, RZ, P1 ;  /* 0x000000ffff057224 */ /* 0x000fc800008e06ff */
[----:B------:R-:W-:-:S08]  /*97e0*/  IMAD.WIDE.U32.X R4, R23, UR11, R4, P3 ;  /* 0x0000000b17047c25 */ /* 0x000fd000098e0404 */
.L_x_157:
[----:B------:R-:W-:Y:S01]  /*97f0*/  ISETP.NE.AND P1, PT, R2, 0x1, PT ;  /* 0x000000010200780c */ /* 0x000fe20003f25270 */
[----:B------:R-:W-:Y:S01]  /*9800*/  ULDC UR6, c[0x0][0x648] ;  /* 0x0001920000067ab9 */ /* 0x000fe20000000800 */
[----:B------:R-:W-:Y:S01]  /*9810*/  LOP3.LUT R20, R20, UR13, RZ, 0xc0, !PT ;  /* 0x0000000d14147c12 */ /* 0x000fe2000f8ec0ff */
[----:B------:R-:W-:Y:S01]  /*9820*/  IMAD.MOV R22, RZ, RZ, -R22 ;  /* 0x000000ffff167224 */ /* 0x000fe200078e0a16 */
[----:B------:R-:W-:Y:S01]  /*9830*/  SHF.R.U64 R5, R4, UR6, R5 ;  /* 0x0000000604057c19 */ /* 0x000fe20008001205 */
[----:B------:R-:W-:Y:S01]  /*9840*/  ULDC UR6, c[0x0][0x638] ;  /* 0x00018e0000067ab9 */ /* 0x000fe20000000800 */
[----:B------:R-:W-:Y:S01]  /*9850*/  LOP3.LUT R6, R9, UR4, RZ, 0xc0, !PT ;  /* 0x0000000409067c12 */ /* 0x000fe2000f8ec0ff */
[----:B------:R-:W-:Y:S02]  /*9860*/  ULDC UR7, c[0x0][0x610] ;  /* 0x0001840000077ab9 */ /* 0x000fe40000000800 */
[----:B------:R-:W-:Y:S02]  /*9870*/  IMAD.MOV R4, RZ, RZ, -R5 ;  /* 0x000000ffff047224 */ /* 0x000fe400078e0a05 */
[----:B------:R-:W-:-:S02]  /*9880*/  IMAD R20, R5, UR5, R20 ;  /* 0x0000000505147c24 */ /* 0x000fc4000f8e0214 */
[----:B0-----:R-:W-:Y:S02]  /*9890*/  @P1 IMAD R15, R21, R22, R14 ;  /* 0x00000016150f1224 */ /* 0x001fe400078e020e */
[----:B------:R-:W-:Y:S01]  /*98a0*/  IMAD R19, R4, UR6, R19 ;  /* 0x0000000604137c24 */ /* 0x000fe2000f8e0213 */
[----:B------:R-:W-:Y:S01]  /*98b0*/  ULDC UR6, c[0x0][0x600] ;  /* 0x0001800000067ab9 */ /* 0x000fe20000000800 */
[----:B------:R-:W-:Y:S02]  /*98c0*/  IMAD R15, R20, UR7, R15 ;  /* 0x00000007140f7c24 */ /* 0x000fe4000f8e020f */
[----:B------:R-:W-:Y:S02]  /*98d0*/  IMAD R6, R19, UR6, R6 ;  /* 0x0000000613067c24 */ /* 0x000fe4000f8e0206 */
[----:B------:R-:W-:-:S03]  /*98e0*/  IMAD.MOV.U32 R4, RZ, RZ, 0x1 ;  /* 0x00000001ff047424 */ /* 0x000fc600078e00ff */
[----:B------:R-:W-:Y:S02]  /*98f0*/  SEL R20, R6, R15, !P1 ;  /* 0x0000000f06147207 */ /* 0x000fe40004800000 */
[----:B------:R-:W-:-:S07]  /*9900*/  SEL R19, R15, R6, !P1 ;  /* 0x000000060f137207 */ /* 0x000fce0004800000 */
.L_x_155:
[----:B------:R-:W-:Y:S05]  /*9910*/  BSYNC B1 ;  /* 0x0000000000017941 */ /* 0x000fea0003800000 */
.L_x_154:
[----:B------:R-:W-:-:S13]  /*9920*/  LOP3.LUT P1, RZ, R4, 0xff, RZ, 0xc0, !PT ;  /* 0x000000ff04ff7812 */ /* 0x000fda000782c0ff */
[----:B------:R-:W-:Y:S05]  /*9930*/  @P1 BRA `(.L_x_158) ;  /* 0xfffffff4001c1947 */ /* 0x000fea000383ffff */
[----:B------:R-:W-:Y:S05]  /*9940*/  BSYNC B0 ;  /* 0x0000000000007941 */ /* 0x000fea0003800000 */
.L_x_146:
[----:B------:R-:W-:-:S03]  /*9950*/  UMOV UR6, 0xffffffff ;  /* 0xffffffff00067882 */ /* 0x000fc60000000000 */
[----:B------:R-:W-:Y:S05]  /*9960*/  BRA.DIV UR6, `(.L_x_159) ;  /* 0x0000000206f47947 */ /* 0x000fea000b800000 */
[----:B------:R-:W-:-:S13]  /*9970*/  ELECT P6, URZ, PT ;  /* 0x00000000003f782f */ /* 0x000fda00038c0000 */
.L_x_172:
[----:B------:R-:W-:Y:S04]  /*9980*/  BSSY B0, `(.L_x_160) ;  /* 0x0000022000007945 */ /* 0x000fe80003800000 */
[----:B------:R-:W-:Y:S05]  /*9990*/  @!P6 BRA `(.L_x_161) ;  /* 0x000000000080e947 */ /* 0x000fea0003800000 */
[----:B------:R-:W-:-:S04]  /*99a0*/  LOP3.LUT R18, R18, 0x2, RZ, 0xfc, !PT ;  /* 0x0000000212127812 */ /* 0x000fc800078efcff */
[----:B------:R-:W-:-:S13]  /*99b0*/  ISETP.NE.AND P0, PT, R18, 0x3, PT ;  /* 0x000000031200780c */ /* 0x000fda0003f05270 */
[----:B------:R-:W-:Y:S05]  /*99c0*/  @!P0 BRA `(.L_x_162) ;  /* 0x0000000000048947 */ /* 0x000fea0003800000 */
[----:B------:R-:W-:Y:S01]  /*99d0*/  BPT.TRAP 0x1 ;  /* 0x000000040000795c */ /* 0x000fe20000300000 */
.L_x_162:
[----:B------:R-:W0:Y:S01]  /*99e0*/  S2R R3, SR_CgaCtaId ;  /* 0x0000000000037919 */ /* 0x000e220000008800 */
[----:B------:R-:W-:-:S04]  /*99f0*/  MOV R2, 0x400 ;  /* 0x0000040000027802 */ /* 0x000fc80000000f00 */
[----:B0-----:R-:W-:Y:S02]  /*9a00*/  LEA R3, R3, R2, 0x18 ;  /* 0x0000000203037211 */ /* 0x001fe400078ec0ff */
[----:B------:R-:W-:-:S03]  /*9a10*/  SHF.L.U32 R2, R0, 0x1f, RZ ;  /* 0x0000001f00027819 */ /* 0x000fc600000006ff */
[----:B------:R-:W-:-:S04]  /*9a20*/  VIADD R3, R3, 0x18 ;  /* 0x0000001803037836 */ /* 0x000fc80000000000 */
[C---:B------:R-:W-:Y:S02]  /*9a30*/  IMAD R7, R12.reuse, 0x8, R3 ;  /* 0x000000080c077824 */ /* 0x040fe400078e0203 */
[----:B------:R-:W-:Y:S02]  /*9a40*/  VIADD R12, R12, 0x1 ;  /* 0x000000010c0c7836 */ /* 0x000fe40000000000 */
[----:B------:R-:W0:Y:S03]  /*9a50*/  SYNCS.PHASECHK.TRANS64.TRYWAIT P0, [R7+URZ], R2 ;  /* 0x00000002070075a7 */ /* 0x000e26000800017f */
[----:B------:R-:W-:-:S04]  /*9a60*/  ISETP.NE.AND P1, PT, R12, 0x3, PT ;  /* 0x000000030c00780c */ /* 0x000fc80003f25270 */
[----:B------:R-:W-:Y:S02]  /*9a70*/  SEL R5, RZ, 0x1, P1 ;  /* 0x00000001ff057807 */ /* 0x000fe40000800000 */
[----:B------:R-:W-:Y:S02]  /*9a80*/  SEL R12, R12, RZ, P1 ;  /* 0x000000ff0c0c7207 */ /* 0x000fe40000800000 */
[----:B------:R-:W-:-:S03]  /*9a90*/  LOP3.LUT R5, R0, R5, RZ, 0x3c, !PT ;  /* 0x0000000500057212 */ /* 0x000fc600078e3cff */
[----:B------:R-:W-:Y:S01]  /*9aa0*/  IMAD R9, R12, 0x8, R3 ;  /* 0x000000080c097824 */ /* 0x000fe200078e0203 */
[----:B------:R-:W-:Y:S01]  /*9ab0*/  SHF.L.U32 R4, R5, 0x1f, RZ ;  /* 0x0000001f05047819 */ /* 0x000fe200000006ff */
[----:B0-----:R-:W-:Y:S06]  /*9ac0*/  @!P0 BRA `(.L_x_163) ;  /* 0x0000000000bc8947 */ /* 0x001fec0003800000 */
.L_x_173:
[----:B------:R-:W1:Y:S01]  /*9ad0*/  SYNCS.PHASECHK.TRANS64.TRYWAIT P0, [R9+URZ], R4 ;  /* 0x00000004090075a7 */ /* 0x000e62000800017f */
[----:B------:R-:W-:-:S05]  /*9ae0*/  VIADD R0, R12, 0x1 ;  /* 0x000000010c007836 */ /* 0x000fca0000000000 */
[----:B------:R-:W-:-:S04]  /*9af0*/  ISETP.NE.AND P1, PT, R0, 0x3, PT ;  /* 0x000000030000780c */ /* 0x000fc80003f25270 */
[----:B0-----:R-:W-:Y:S02]  /*9b00*/  SEL R2, RZ, 0x1, P1 ;  /* 0x00000001ff027807 */ /* 0x001fe40000800000 */
[----:B------:R-:W-:Y:S02]  /*9b10*/  SEL R0, R0, RZ, P1 ;  /* 0x000000ff00007207 */ /* 0x000fe40000800000 */
[----:B------:R-:W-:Y:S01]  /*9b20*/  LOP3.LUT R2, R5, R2, RZ, 0x3c, !PT ;  /* 0x0000000205027212 */ /* 0x000fe200078e3cff */
[----:B-1----:R-:W-:Y:S06]  /*9b30*/  @!P0 BRA `(.L_x_164) ;  /* 0x0000000000b48947 */ /* 0x002fec0003800000 */
.L_x_174:
[----:B------:R-:W-:Y:S01]  /*9b40*/  IMAD R3, R0, 0x8, R3 ;  /* 0x0000000800037824 */ /* 0x000fe200078e0203 */
[----:B------:R-:W-:-:S07]  /*9b50*/  SHF.L.U32 R0, R2, 0x1f, RZ ;  /* 0x0000001f02007819 */ /* 0x000fce00000006ff */
.L_x_165:
[----:B-1----:R1:W2:Y:S02]  /*9b60*/  SYNCS.PHASECHK.TRANS64.TRYWAIT P0, [R3+URZ], R0 ;  /* 0x00000000030075a7 */ /* 0x0022a4000800017f */
[----:B--2---:R-:W-:Y:S05]  /*9b70*/  @!P0 NANOSLEEP.SYNCS 0x989680 ;  /* 0x009896800000895d */ /* 0x004fea0003900000 */
[----:B------:R-:W2:Y:S02]  /*9b80*/  @!P0 SYNCS.PHASECHK.TRANS64 P0, [R3+URZ], R0 ;  /* 0x00000000030085a7 */ /* 0x000ea4000800007f */
[----:B--2---:R-:W-:Y:S05]  /*9b90*/  @!P0 BRA `(.L_x_165) ;  /* 0xfffffffc00f08947 */ /* 0x004fea000383ffff */
.L_x_161:
[----:B------:R-:W-:Y:S05]  /*9ba0*/  BSYNC B0 ;  /* 0x0000000000007941 */ /* 0x000fea0003800000 */
.L_x_160:
[----:B------:R-:W-:Y:S05]  /*9bb0*/  EXIT ;  /* 0x000000000000794d */ /* 0x000fea0003800000 */
.L_x_17:
[----:B-1----:R1:W2:Y:S02]  /*9bc0*/  SYNCS.PHASECHK.TRANS64.TRYWAIT P1, [R3+URZ], R0 ;  /* 0x00000000030075a7 */ /* 0x0022a4000802017f */
[----:B--2---:R-:W-:Y:S05]  /*9bd0*/  @!P1 NANOSLEEP.SYNCS 0x989680 ;  /* 0x009896800000995d */ /* 0x004fea0003900000 */
[----:B------:R-:W2:Y:S02]  /*9be0*/  @!P1 SYNCS.PHASECHK.TRANS64 P1, [R3+URZ], R0 ;  /* 0x00000000030095a7 */ /* 0x000ea4000802007f */
[----:B--2---:R-:W-:Y:S05]  /*9bf0*/  @!P1 BRA `(.L_x_17) ;  /* 0xfffffffc00f09947 */ /* 0x004fea000383ffff */
[----:B------:R-:W-:Y:S05]  /*9c00*/  BRA `(.L_x_16) ;  /* 0xffffff7800187947 */ /* 0x000fea000383ffff */
.L_x_22:
[----:B-1----:R-:W-:-:S04]  /*9c10*/  IMAD.U32 R4, RZ, RZ, UR8 ;  /* 0x00000008ff047e24 */ /* 0x002fc8000f8e00ff */
[----:B------:R1:W2:Y:S03]  /*9c20*/  SYNCS.PHASECHK.TRANS64.TRYWAIT P1, [R4+URZ], R3 ;  /* 0x00000003040075a7 */ /* 0x0002a6000802017f */
[----:B--2---:R-:W-:Y:S05]  /*9c30*/  @!P1 NANOSLEEP.SYNCS 0x989680 ;  /* 0x009896800000995d */ /* 0x004fea0003900000 */
[----:B------:R-:W2:Y:S02]  /*9c40*/  @!P1 SYNCS.PHASECHK.TRANS64 P1, [R4+URZ], R3 ;  /* 0x00000003040095a7 */ /* 0x000ea4000802007f */
[----:B--2---:R-:W-:Y:S05]  /*9c50*/  @!P1 BRA `(.L_x_22) ;  /* 0xfffffffc00ec9947 */ /* 0x004fea000383ffff */
[----:B------:R-:W-:Y:S05]  /*9c60*/  BRA `(.L_x_21) ;  /* 0xffffff9000147947 */ /* 0x000fea000383ffff */
.L_x_147:
[----:B------:R-:W-:Y:S01]  /*9c70*/  BSSY B1, `(.L_x_166) ;  /* 0x0000006000017945 */ /* 0x000fe20003800000 */
[----:B------:R-:W-:-:S07]  /*9c80*/  IMAD.MOV.U32 R15, RZ, RZ, -0x1 ;  /* 0xffffffffff0f7424 */ /* 0x000fce00078e00ff */
[----:B------:R-:W-:Y:S05]  /*9c90*/  WARPSYNC.COLLECTIVE R15, `(.L_x_167) ;  /* 0x000000000f0c7348 */ /* 0x000fea0003c00000 */
[----:B------:R-:W-:Y:S02]  /*9ca0*/  ELECT P6, UR62, PT ;  /* 0x00000000003e782f */ /* 0x000fe400038c0000 */
[----:B------:R-:W-:Y:S01]  /*9cb0*/  MOV R14, UR62 ;  /* 0x0000003e000e7c02 */ /* 0x000fe20008000f00 */
[----:B------:R-:W-:Y:S10]  /*9cc0*/  ENDCOLLECTIVE ;  /* 0x000000000000791b */ /* 0x000ff40003800000 */
.L_x_167:
[----:B------:R-:W-:Y:S05]  /*9cd0*/  BSYNC B1 ;  /* 0x0000000000017941 */ /* 0x000fea0003800000 */
.L_x_166:
[----:B------:R-:W-:Y:S05]  /*9ce0*/  BRA `(.L_x_168) ;  /* 0xfffffff0003c7947 */ /* 0x000fea000383ffff */
.L_x_150:
[----:B0-----:R0:W1:Y:S02]  /*9cf0*/  SYNCS.PHASECHK.TRANS64.TRYWAIT P1, [R14+URZ+0x18], R7 ;  /* 0x000018070e0075a7 */ /* 0x001064000802017f */
[----:B-1----:R-:W-:Y:S05]  /*9d00*/  @!P1 NANOSLEEP.SYNCS 0x989680 ;  /* 0x009896800000995d */ /* 0x002fea0003900000 */
[----:B------:R-:W1:Y:S02]  /*9d10*/  @!P1 SYNCS.PHASECHK.TRANS64 P1, [R14+URZ+0x18], R7 ;  /* 0x000018070e0095a7 */ /* 0x000e64000802007f */
[----:B-1----:R-:W-:Y:S05]  /*9d20*/  @!P1 BRA `(.L_x_150) ;  /* 0xfffffffc00f09947 */ /* 0x002fea000383ffff */
[----:B------:R-:W-:Y:S05]  /*9d30*/  BRA `(.L_x_169) ;  /* 0xfffffff000707947 */ /* 0x000fea000383ffff */
.L_x_159:
[----:B------:R-:W-:Y:S01]  /*9d40*/  BSSY B0, `(.L_x_170) ;  /* 0x0000006000007945 */ /* 0x000fe20003800000 */
[----:B------:R-:W-:-:S07]  /*9d50*/  IMAD.MOV.U32 R15, RZ, RZ, -0x1 ;  /* 0xffffffffff0f7424 */ /* 0x000fce00078e00ff */
[----:B------:R-:W-:Y:S05]  /*9d60*/  WARPSYNC.COLLECTIVE R15, `(.L_x_171) ;  /* 0x000000000f0c7348 */ /* 0x000fea0003c00000 */
[----:B------:R-:W-:Y:S02]  /*9d70*/  ELECT P6, UR62, PT ;  /* 0x00000000003e782f */ /* 0x000fe400038c0000 */
[----:B------:R-:W-:Y:S01]  /*9d80*/  MOV R14, UR62 ;  /* 0x0000003e000e7c02 */ /* 0x000fe20008000f00 */
[----:B------:R-:W-:Y:S10]  /*9d90*/  ENDCOLLECTIVE ;  /* 0x000000000000791b */ /* 0x000ff40003800000 */
.L_x_171:
[----:B------:R-:W-:Y:S05]  /*9da0*/  BSYNC B0 ;  /* 0x0000000000007941 */ /* 0x000fea0003800000 */
.L_x_170:
[----:B------:R-:W-:Y:S05]  /*9db0*/  BRA `(.L_x_172) ;  /* 0xfffffff800f07947 */ /* 0x000fea000383ffff */
.L_x_163:
[----:B0-----:R0:W1:Y:S02]  /*9dc0*/  SYNCS.PHASECHK.TRANS64.TRYWAIT P0, [R7+URZ], R2 ;  /* 0x00000002070075a7 */ /* 0x001064000800017f */
[----:B-1----:R-:W-:Y:S05]  /*9dd0*/  @!P0 NANOSLEEP.SYNCS 0x989680 ;  /* 0x009896800000895d */ /* 0x002fea0003900000 */
[----:B------:R-:W1:Y:S02]  /*9de0*/  @!P0 SYNCS.PHASECHK.TRANS64 P0, [R7+URZ], R2 ;  /* 0x00000002070085a7 */ /* 0x000e64000800007f */
[----:B-1----:R-:W-:Y:S05]  /*9df0*/  @!P0 BRA `(.L_x_163) ;  /* 0xfffffffc00f08947 */ /* 0x002fea000383ffff */
[----:B------:R-:W-:Y:S05]  /*9e00*/  BRA `(.L_x_173) ;  /* 0xfffffffc00307947 */ /* 0x000fea000383ffff */
.L_x_164:
[----:B0-----:R0:W1:Y:S02]  /*9e10*/  SYNCS.PHASECHK.TRANS64.TRYWAIT P0, [R9+URZ], R4 ;  /* 0x00000004090075a7 */ /* 0x001064000800017f */
[----:B-1----:R-:W-:Y:S05]  /*9e20*/  @!P0 NANOSLEEP.SYNCS 0x989680 ;  /* 0x009896800000895d */ /* 0x002fea0003900000 */
[----:B------:R-:W1:Y:S02]  /*9e30*/  @!P0 SYNCS.PHASECHK.TRANS64 P0, [R9+URZ], R4 ;  /* 0x00000004090085a7 */ /* 0x000e64000800007f */
[----:B-1----:R-:W-:Y:S05]  /*9e40*/  @!P0 BRA `(.L_x_164) ;  /* 0xfffffffc00f08947 */ /* 0x002fea000383ffff */
[----:B------:R-:W-:Y:S05]  /*9e50*/  BRA `(.L_x_174) ;  /* 0xfffffffc00387947 */ /* 0x000fea000383ffff */
.L_x_175:
[----:B------:R-:W-:-:S00]  /*9e60*/  BRA `(.L_x_175) ;  /* 0xfffffffc00fc7947 */ /* 0x000fc0000383ffff */
[----:B------:R-:W-:-:S00]  /*9e70*/  NOP ;  /* 0x0000000000007918 */ /* 0x000fc00000000000 */
        /* <DEDUP_REMOVED lines=8> */
.L_x_176:


//--------------------- .nv.global.init           --------------------------
	.section	.nv.global.init,"aw",@progbits
.nv.global.init:
	.type		$str$22,@object
	.size		$str$22,($str$23 - $str$22)
$str$22:
        /*0000*/ 	.byte	0x6b, 0x5f, 0x74, 0x69, 0x6c, 0x65, 0x5f, 0x63, 0x6f, 0x75, 0x6e, 0x74, 0x20, 0x3e, 0x3d, 0x20
        /*0010*/ 	.byte	0x31, 0x00
	.type		$str$23,@object
	.size		$str$23,(__unnamed_1 - $str$23)
$str$23:
        /*0012*/ 	.byte	0x2f, 0x74, 0x6d, 0x70, 0x2f, 0x63, 0x75, 0x74, 0x6c, 0x61, 0x73, 0x73, 0x5f, 0x73, 0x77, 0x65
        /*0022*/ 	.byte	0x65, 0x70, 0x5f, 0x73, 0x72, 0x63, 0x2f, 0x69, 0x6e, 0x63, 0x6c, 0x75, 0x64, 0x65, 0x2f, 0x63
        /*0032*/ 	.byte	0x75, 0x74, 0x6c, 0x61, 0x73, 0x73, 0x2f, 0x67, 0x65, 0x6d, 0x6d, 0x2f, 0x63, 0x6f, 0x6c, 0x6c
        /*0042*/ 	.byte	0x65, 0x63, 0x74, 0x69, 0x76, 0x65, 0x2f, 0x73, 0x6d, 0x39, 0x30, 0x5f, 0x6d, 0x6d, 0x61, 0x5f
        /*0052*/ 	.byte	0x74, 0x6d, 0x61, 0x5f, 0x67, 0x6d, 0x6d, 0x61, 0x5f, 0x73, 0x73, 0x5f, 0x77, 0x61, 0x72, 0x70
        /*0062*/ 	.byte	0x73, 0x70, 0x65, 0x63, 0x69, 0x61, 0x6c, 0x69, 0x7a, 0x65, 0x64, 0x2e, 0x68, 0x70, 0x70, 0x00
	.type		__unnamed_1,@object
	.size		__unnamed_1,(.L_0 - __unnamed_1)
__unnamed_1:
        /*0072*/ 	.byte	0x76, 0x6f, 0x69, 0x64, 0x20, 0x63, 0x75, 0x74, 0x6c, 0x61, 0x73, 0x73, 0x3a, 0x3a, 0x67, 0x65
        /* <DEDUP_REMOVED lines=179> */
        /*0bb2*/ 	.byte	0x69, 0x64, 0x65, 0x6e, 0x74, 0x69, 0x74, 0x79, 0x5d, 0x00
.L_0:


//--------------------- .nv.shared._ZN7cutlass13device_kernelINS_4gemm6kernel13GemmUniversalIN4cute5tupleIJiiiiEEENS1_10collective13CollectiveMmaINS1_34MainloopSm90TmaGmmaWarpSpecializedILi3ENS5_IJNS4_1CILi1EEESB_SB_EEENS1_35KernelTmaWarpSpecializedCooperativeEEENS5_IJNSA_ILi128EEENSA_ILi112EEESF_EEENS_6half_tENS5_IJlSB_lEEESI_SJ_NS4_8TiledMMAINS4_8MMA_AtomIJNS4_4SM904GMMA25MMA_64x16x16_F32F16F16_SSILNSN_5MajorE0ELSP_0ELNSN_7ScaleInE1ELSQ_1EEEEEENS4_6LayoutINS5_IJNSA_ILi2EEESB_SB_EEENS5_IJSB_NSA_ILi0EEESW_EEEEENS5_IJNS4_10UnderscoreESZ_SZ_EEEEENS4_13SM90_TMA_LOADENS4_14ComposedLayoutINS4_7SwizzleILi3ELi4ELi3EEENS4_18smem_ptr_flag_bitsILi16EEENST_INS5_IJNSA_ILi8EEENSA_ILi64EEEEEENS5_IJS19_SB_EEEEEEEvNS4_8identityES12_S1D_vS1E_EENS_8epilogue10collective6detail29Sm90TmaWarpSpecializedAdapterINS1H_15DefaultEpilogueISI_SJ_SJ_NS1G_6thread17LinearCombinationISI_Li1EffLNS1L_9ScaleType4KindE0ELNS_15FloatRoundStyleE2ESI_EENS1_15EpilogueDefaultEEEEEvvEEEEvNT_6ParamsE --------------------------
	.section	.nv.shared._ZN7cutlass13device_kernelINS_4gemm6kernel13GemmUniversalIN4cute5tupleIJiiiiEEENS1_10collective13CollectiveMmaINS1_34MainloopSm90TmaGmmaWarpSpecializedILi3ENS5_IJNS4_1CILi1EEESB_SB_EEENS1_35KernelTmaWarpSpecializedCooperativeEEENS5_IJNSA_ILi128EEENSA_ILi112EEESF_EEENS_6half_tENS5_IJlSB_lEEESI_SJ_NS4_8TiledMMAINS4_8MMA_AtomIJNS4_4SM904GMMA25MMA_64x16x16_F32F16F16_SSILNSN_5MajorE0ELSP_0ELNSN_7ScaleInE1ELSQ_1EEEEEENS4_6LayoutINS5_IJNSA_ILi2EEESB_SB_EEENS5_IJSB_NSA_ILi0EEESW_EEEEENS5_IJNS4_10UnderscoreESZ_SZ_EEEEENS4_13SM90_TMA_LOADENS4_14ComposedLayoutINS4_7SwizzleILi3ELi4ELi3EEENS4_18smem_ptr_flag_bitsILi16EEENST_INS5_IJNSA_ILi8EEENSA_ILi64EEEEEENS5_IJS19_SB_EEEEEEEvNS4_8identityES12_S1D_vS1E_EENS_8epilogue10collective6detail29Sm90TmaWarpSpecializedAdapterINS1H_15DefaultEpilogueISI_SJ_SJ_NS1G_6thread17LinearCombinationISI_Li1EffLNS1L_9ScaleType4KindE0ELNS_15FloatRoundStyleE2ESI_EENS1_15EpilogueDefaultEEEEEvvEEEEvNT_6ParamsE,"aw",@nobits
	.sectionflags	@""
	.align	16
	.zero		1024


//--------------------- .nv.shared.reserved.0     --------------------------
	.section	.nv.shared.reserved.0,"aw",@nobits
	.weak		__nv_reservedSMEM_offset_0_alias
	.size		__nv_reservedSMEM_offset_0_alias, 0, 0
	.other		__nv_reservedSMEM_offset_0_alias,@"STO_CUDA_RESERVED_SHARED STV_DEFAULT"
__nv_reservedSMEM_offset_0_alias:
	.zero		0


//--------------------- .nv.global                --------------------------
	.section	.nv.global,"aw",@nobits
.nv.global:
	.type		_ZN40_INTERNAL_361e08dc_4_k_cu_eb26852d_151294cute1_E,@object
	.size		_ZN40_INTERNAL_361e08dc_4_k_cu_eb26852d_151294cute1_E,(_ZN40_INTERNAL_361e08dc_4_k_cu_eb26852d_151294cuda3std3__45__cpo6cbeginE - _ZN40_INTERNAL_361e08dc_4_k_cu_eb26852d_151294cute1_E)
_ZN40_INTERNAL_361e08dc_4_k_cu_eb26852d_151294cute1_E:
	.zero		1
	.type		_ZN40_INTERNAL_361e08dc_4_k_cu_eb26852d_151294cuda3std3__45__cpo6cbeginE,@object
	.size		_ZN40_INTERNAL_361e08dc_4_k_cu_eb26852d_151294cuda3std3__45__cpo6cbeginE,(_ZN40_INTERNAL_361e08dc_4_k_cu_eb26852d_151294cuda3std3__48in_placeE - _ZN40_INTERNAL_361e08dc_4_k_cu_eb26852d_151294cuda3std3__45__cpo6cbeginE)
_ZN40_INTERNAL_361e08dc_4_k_cu_eb26852d_151294cuda3std3__45__cpo6cbeginE:
	.zero		1
	.type		_ZN40_INTERNAL_361e08dc_4_k_cu_eb26852d_151294cuda3std3__48in_placeE,@object
	.size		_ZN40_INTERNAL_361e08dc_4_k_cu_eb26852d_151294cuda3std3__48in_placeE,(_ZN40_INTERNAL_361e08dc_4_k_cu_eb26852d_151294cuda3std6ranges3__45__cpo9iter_moveE - _ZN40_INTERNAL_361e08dc_4_k_cu_eb26852d_151294cuda3std3__48in_placeE)
_ZN40_INTERNAL_361e08dc_4_k_cu_eb26852d_151294cuda3std3__48in_placeE:
	.zero		1
	.type		_ZN40_INTERNAL_361e08dc_4_k_cu_eb26852d_151294cuda3std6ranges3__45__cpo9iter_moveE,@object
	.size		_ZN40_INTERNAL_361e08dc_4_k_cu_eb26852d_151294cuda3std6ranges3__45__cpo9iter_moveE,(_ZN40_INTERNAL_361e08dc_4_k_cu_eb26852d_151294cuda3std3__45__cpo5beginE - _ZN40_INTERNAL_361e08dc_4_k_cu_eb26852d_151294cuda3std6ranges3__45__cpo9iter_moveE)
_ZN40_INTERNAL_361e08dc_4_k_cu_eb26852d_151294cuda3std6ranges3__45__cpo9iter_moveE:
	.zero		1
	.type		_ZN40_INTERNAL_361e08dc_4_k_cu_eb26852d_151294cuda3std3__45__cpo5beginE,@object
	.size		_ZN40_INTERNAL_361e08dc_4_k_cu_eb26852d_151294cuda3std3__45__cpo5beginE,(_ZN40_INTERNAL_361e08dc_4_k_cu_eb26852d_151294cuda3std3__442_GLOBAL__N__361e08dc_4_k_cu_eb26852d_151296ignoreE - _ZN40_INTERNAL_361e08dc_4_k_cu_eb26852d_151294cuda3std3__45__cpo5beginE)
_ZN40_INTERNAL_361e08dc_4_k_cu_eb26852d_151294cuda3std3__45__cpo5beginE:
	.zero		1
	.type		_ZN40_INTERNAL_361e08dc_4_k_cu_eb26852d_151294cuda3std3__442_GLOBAL__N__361e08dc_4_k_cu_eb26852d_151296ignoreE,@object
	.size		_ZN40_INTERNAL_361e08dc_4_k_cu_eb26852d_151294cuda3std3__442_GLOBAL__N__361e08dc_4_k_cu_eb26852d_151296ignoreE,(_ZN40_INTERNAL_361e08dc_4_k_cu_eb26852d_151294cute7productE - _ZN40_INTERNAL_361e08dc_4_k_cu_eb26852d_151294cuda3std3__442_GLOBAL__N__361e08dc_4_k_cu_eb26852d_151296ignoreE)
_ZN40_INTERNAL_361e08dc_4_k_cu_eb26852d_151294cuda3std3__442_GLOBAL__N__361e08dc_4_k_cu_eb26852d_151296ignoreE:
	.zero		1
	.type		_ZN40_INTERNAL_361e08dc_4_k_cu_eb26852d_151294cute7productE,@object
	.size		_ZN40_INTERNAL_361e08dc_4_k_cu_eb26852d_151294cute7productE,(_ZN40_INTERNAL_361e08dc_4_k_cu_eb26852d_151294cuda3std3__45__cpo3endE - _ZN40_INTERNAL_361e08dc_4_k_cu_eb26852d_151294cute7productE)
_ZN40_INTERNAL_361e08dc_4_k_cu_eb26852d_151294cute7productE:
	.zero		1
	.type		_ZN40_INTERNAL_361e08dc_4_k_cu_eb26852d_151294cuda3std3__45__cpo3endE,@object
	.size		_ZN40_INTERNAL_361e08dc_4_k_cu_eb26852d_151294cuda3std3__45__cpo3endE,(_ZN40_INTERNAL_361e08dc_4_k_cu_eb26852d_151294cuda3std3__419piecewise_constructE - _ZN40_INTERNAL_361e08dc_4_k_cu_eb26852d_151294cuda3std3__45__cpo3endE)
_ZN40_INTERNAL_361e08dc_4_k_cu_eb26852d_151294cuda3std3__45__cpo3endE:
	.zero		1
	.type		_ZN40_INTERNAL_361e08dc_4_k_cu_eb26852d_151294cuda3std3__419piecewise_constructE,@object
	.size		_ZN40_INTERNAL_361e08dc_4_k_cu_eb26852d_151294cuda3std3__419piecewise_constructE,(_ZN40_INTERNAL_361e08dc_4_k_cu_eb26852d_151294cuda3std3__45__cpo4cendE - _ZN40_INTERNAL_361e08dc_4_k_cu_eb26852d_151294cuda3std3__419piecewise_constructE)
_ZN40_INTERNAL_361e08dc_4_k_cu_eb26852d_151294cuda3std3__419piecewise_constructE:
	.zero		1
	.type		_ZN40_INTERNAL_361e08dc_4_k_cu_eb26852d_151294cuda3std3__45__cpo4cendE,@object
	.size		_ZN40_INTERNAL_361e08dc_4_k_cu_eb26852d_151294cuda3std3__45__cpo4cendE,(_ZN40_INTERNAL_361e08dc_4_k_cu_eb26852d_151294cuda3std6ranges3__45__cpo4swapE - _ZN40_INTERNAL_361e08dc_4_k_cu_eb26852d_151294cuda3std3__45__cpo4cendE)
_ZN40_INTERNAL_361e08dc_4_k_cu_eb26852d_151294cuda3std3__45__cpo4cendE:
	.zero		1
	.type		_ZN40_INTERNAL_361e08dc_4_k_cu_eb26852d_151294cuda3std6ranges3__45__cpo4swapE,@object
	.size		_ZN40_INTERNAL_361e08dc_4_k_cu_eb26852d_151294cuda3std6ranges3__45__cpo4swapE,(.L_8 - _ZN40_INTERNAL_361e08dc_4_k_cu_eb26852d_151294cuda3std6ranges3__45__cpo4swapE)
_ZN40_INTERNAL_361e08dc_4_k_cu_eb26852d_151294cuda3std6ranges3__45__cpo4swapE:
	.zero		1
.L_8:


//--------------------- .nv.constant0._ZN7cutlass13device_kernelINS_4gemm6kernel13GemmUniversalIN4cute5tupleIJiiiiEEENS1_10collective13CollectiveMmaINS1_34MainloopSm90TmaGmmaWarpSpecializedILi3ENS5_IJNS4_1CILi1EEESB_SB_EEENS1_35KernelTmaWarpSpecializedCooperativeEEENS5_IJNSA_ILi128EEENSA_ILi112EEESF_EEENS_6half_tENS5_IJlSB_lEEESI_SJ_NS4_8TiledMMAINS4_8MMA_AtomIJNS4_4SM904GMMA25MMA_64x16x16_F32F16F16_SSILNSN_5MajorE0ELSP_0ELNSN_7ScaleInE1ELSQ_1EEEEEENS4_6LayoutINS5_IJNSA_ILi2EEESB_SB_EEENS5_IJSB_NSA_ILi0EEESW_EEEEENS5_IJNS4_10UnderscoreESZ_SZ_EEEEENS4_13SM90_TMA_LOADENS4_14ComposedLayoutINS4_7SwizzleILi3ELi4ELi3EEENS4_18smem_ptr_flag_bitsILi16EEENST_INS5_IJNSA_ILi8EEENSA_ILi64EEEEEENS5_IJS19_SB_EEEEEEEvNS4_8identityES12_S1D_vS1E_EENS_8epilogue10collective6detail29Sm90TmaWarpSpecializedAdapterINS1H_15DefaultEpilogueISI_SJ_SJ_NS1G_6thread17LinearCombinationISI_Li1EffLNS1L_9ScaleType4KindE0ELNS_15FloatRoundStyleE2ESI_EENS1_15EpilogueDefaultEEEEEvvEEEEvNT_6ParamsE --------------------------
	.section	.nv.constant0._ZN7cutlass13device_kernelINS_4gemm6kernel13GemmUniversalIN4cute5tupleIJiiiiEEENS1_10collective13CollectiveMmaINS1_34MainloopSm90TmaGmmaWarpSpecializedILi3ENS5_IJNS4_1CILi1EEESB_SB_EEENS1_35KernelTmaWarpSpecializedCooperativeEEENS5_IJNSA_ILi128EEENSA_ILi112EEESF_EEENS_6half_tENS5_IJlSB_lEEESI_SJ_NS4_8TiledMMAINS4_8MMA_AtomIJNS4_4SM904GMMA25MMA_64x16x16_F32F16F16_SSILNSN_5MajorE0ELSP_0ELNSN_7ScaleInE1ELSQ_1EEEEEENS4_6LayoutINS5_IJNSA_ILi2EEESB_SB_EEENS5_IJSB_NSA_ILi0EEESW_EEEEENS5_IJNS4_10UnderscoreESZ_SZ_EEEEENS4_13SM90_TMA_LOADENS4_14ComposedLayoutINS4_7SwizzleILi3ELi4ELi3EEENS4_18smem_ptr_flag_bitsILi16EEENST_INS5_IJNSA_ILi8EEENSA_ILi64EEEEEENS5_IJS19_SB_EEEEEEEvNS4_8identityES12_S1D_vS1E_EENS_8epilogue10collective6detail29Sm90TmaWarpSpecializedAdapterINS1H_15DefaultEpilogueISI_SJ_SJ_NS1G_6thread17LinearCombinationISI_Li1EffLNS1L_9ScaleType4KindE0ELNS_15FloatRoundStyleE2ESI_EENS1_15EpilogueDefaultEEEEEvvEEEEvNT_6ParamsE,"a",@progbits
	.sectionflags	@""
	.align	4
.nv.constant0._ZN7cutlass13device_kernelINS_4gemm6kernel13GemmUniversalIN4cute5tupleIJiiiiEEENS1_10collective13CollectiveMmaINS1_34MainloopSm90TmaGmmaWarpSpecializedILi3ENS5_IJNS4_1CILi1EEESB_SB_EEENS1_35KernelTmaWarpSpecializedCooperativeEEENS5_IJNSA_ILi128EEENSA_ILi112EEESF_EEENS_6half_tENS5_IJlSB_lEEESI_SJ_NS4_8TiledMMAINS4_8MMA_AtomIJNS4_4SM904GMMA25MMA_64x16x16_F32F16F16_SSILNSN_5MajorE0ELSP_0ELNSN_7ScaleInE1ELSQ_1EEEEEENS4_6LayoutINS5_IJNSA_ILi2EEESB_SB_EEENS5_IJSB_NSA_ILi0EEESW_EEEEENS5_IJNS4_10UnderscoreESZ_SZ_EEEEENS4_13SM90_TMA_LOADENS4_14ComposedLayoutINS4_7SwizzleILi3ELi4ELi3EEENS4_18smem_ptr_flag_bitsILi16EEENST_INS5_IJNSA_ILi8EEENSA_ILi64EEEEEENS5_IJS19_SB_EEEEEEEvNS4_8identityES12_S1D_vS1E_EENS_8epilogue10collective6detail29Sm90TmaWarpSpecializedAdapterINS1H_15DefaultEpilogueISI_SJ_SJ_NS1G_6thread17LinearCombinationISI_Li1EffLNS1L_9ScaleType4KindE0ELNS_15FloatRoundStyleE2ESI_EENS1_15EpilogueDefaultEEEEEvvEEEEvNT_6ParamsE:
	.zero		1664


//--------------------- SYMBOLS --------------------------

	.type		.nv.reservedSmem.offset0,@object
	.size		.nv.reservedSmem.offset0,0x4
	.type		__assertfail,@function
